def matmul_kernel(
    a_ptr,
    b_ptr,
    c_ptr,
    M,
    N,
    K,
    stride_am,
    stride_ak,
    stride_bk,
    stride_bn,
    stride_cm,
    stride_cn,
    BLOCK_M: tl.constexpr,
    BLOCK_N: tl.constexpr,
    BLOCK_K: tl.constexpr,
    GROUP_M: tl.constexpr,
):
    pid = tl.program_id(axis=0)
    num_pid_m = tl.cdiv(M, BLOCK_M)
    num_pid_n = tl.cdiv(N, BLOCK_N)
    num_pid_in_group = GROUP_M * num_pid_n
    group_id = pid // num_pid_in_group
    first_pid_m = group_id * GROUP_M
    group_size_m = min(num_pid_m - first_pid_m, GROUP_M)
    pid_m = first_pid_m + ((pid % num_pid_in_group) % group_size_m)
    pid_n = (pid % num_pid_in_group) // group_size_m

    offs_am = (pid_m * BLOCK_M + tl.arange(0, BLOCK_M)) % M
    offs_bn = (pid_n * BLOCK_N + tl.arange(0, BLOCK_N)) % N
    offs_k = tl.arange(0, BLOCK_K)
    a_ptrs = a_ptr + offs_am[:, None] * stride_am + offs_k[None, :] * stride_ak
    b_ptrs = b_ptr + offs_k[:, None] * stride_bk + offs_bn[None, :] * stride_bn

    acc = tl.zeros((BLOCK_M, BLOCK_N), dtype=tl.float32)
    for kk in range(0, tl.cdiv(K, BLOCK_K)):
        a = tl.load(a_ptrs, mask=offs_k[None, :] < K - kk * BLOCK_K, other=0.0)
        b = tl.load(b_ptrs, mask=offs_k[:, None] < K - kk * BLOCK_K, other=0.0)
        acc = tl.dot(a, b, acc)
        a_ptrs += BLOCK_K * stride_ak
        b_ptrs += BLOCK_K * stride_bk

    c = acc.to(c_ptr.dtype.element_ty)
    offs_cm = pid_m * BLOCK_M + tl.arange(0, BLOCK_M)
    offs_cn = pid_n * BLOCK_N + tl.arange(0, BLOCK_N)
    c_ptrs = c_ptr + offs_cm[:, None] * stride_cm + offs_cn[None, :] * stride_cn
    mask = (offs_cm[:, None] < M) & (offs_cn[None, :] < N)
    tl.store(c_ptrs, c, mask=mask)

# config = {"BLOCK_K": 32, "BLOCK_M": 256, "BLOCK_N": 64, "GROUP_M": 8, "arch": "sm_80", "dtype": "fp32", "num_ctas": 1, "num_stages": 4, "num_warps": 4}
# arch = sm_80


// ===== COMPILED SASS (sm_80) =====

	.target	sm_80

	.elftype	@"ET_EXEC"


//--------------------- .note.nv.tkinfo           --------------------------
	.section	.note.nv.tkinfo,"",@"SHT_NOTE"
	.sectionflags	@"SHF_NOTE_NV_TKINFO"
	.tkinfo
        /*0018*/ 	.word	0x00000002
        /*0030*/ 	.string	""
        /*0030*/ 	.string	"ptxas"
        /*0030*/ 	.string	"Cuda compilation tools, release 13.0, V13.0.88"
        /*0030*/ 	.string	"Build cuda_13.0.r13.0/compiler.36424714_0"
        /*0030*/ 	.string	"-v  -suppress-debug-info  -lineinfo  -arch sm_80 "



//--------------------- .note.nv.cuinfo           --------------------------
	.section	.note.nv.cuinfo,"",@"SHT_NOTE"
	.sectionflags	@"SHF_NOTE_NV_CUINFO"
        /*0018*/ 	.short	0x0002
        /*001a*/ 	.short	0x0050
        /*001c*/ 	.short	0x0082
	.zero		2


//--------------------- .nv.info                  --------------------------
	.section	.nv.info,"",@"SHT_CUDA_INFO"
	.align	4


	//----- nvinfo : EIATTR_REGCOUNT
	.align		4
        /*0000*/ 	.byte	0x04, 0x2f
        /*0002*/ 	.short	(.L_1 - .L_0)
	.align		4
.L_0:
        /*0004*/ 	.word	index@(matmul_kernel)
        /*0008*/ 	.word	0x000000ff


	//----- nvinfo : EIATTR_FRAME_SIZE
	.align		4
.L_1:
        /*000c*/ 	.byte	0x04, 0x11
        /*000e*/ 	.short	(.L_3 - .L_2)
	.align		4
.L_2:
        /*0010*/ 	.word	index@(matmul_kernel)
        /*0014*/ 	.word	0x00000240


	//----- nvinfo : EIATTR_MIN_STACK_SIZE
	.align		4
.L_3:
        /*0018*/ 	.byte	0x04, 0x12
        /*001a*/ 	.short	(.L_5 - .L_4)
	.align		4
.L_4:
        /*001c*/ 	.word	index@(matmul_kernel)
        /*0020*/ 	.word	0x00000240
.L_5:


//--------------------- .nv.info.matmul_kernel    --------------------------
	.section	.nv.info.matmul_kernel,"",@"SHT_CUDA_INFO"
	.sectionflags	@""
	.align	4


	//----- nvinfo : EIATTR_CUDA_API_VERSION
	.align		4
        /*0000*/ 	.byte	0x04, 0x37
        /*0002*/ 	.short	(.L_7 - .L_6)
.L_6:
        /*0004*/ 	.word	0x00000082


	//----- nvinfo : EIATTR_SW2861232_WAR
	.align		4
.L_7:
        /*0008*/ 	.byte	0x01, 0x35
	.zero		2


	//----- nvinfo : EIATTR_PARAM_CBANK
	.align		4
        /*000c*/ 	.byte	0x04, 0x0a
        /*000e*/ 	.short	(.L_9 - .L_8)
	.align		4
.L_8:
        /*0010*/ 	.word	index@(.nv.constant0.matmul_kernel)
        /*0014*/ 	.short	0x0160
        /*0016*/ 	.short	0x0050


	//----- nvinfo : EIATTR_CBANK_PARAM_SIZE
	.align		4
.L_9:
        /*0018*/ 	.byte	0x03, 0x19
        /*001a*/ 	.short	0x0050


	//----- nvinfo : EIATTR_KPARAM_INFO
	.align		4
        /*001c*/ 	.byte	0x04, 0x17
        /*001e*/ 	.short	(.L_11 - .L_10)
.L_10:
        /*0020*/ 	.word	0x00000000
        /*0024*/ 	.short	0x000d
        /*0026*/ 	.short	0x0048
        /*0028*/ 	.byte	0x00, 0xf4, 0x21, 0x00


	//----- nvinfo : EIATTR_KPARAM_INFO
	.align		4
.L_11:
        /*002c*/ 	.byte	0x04, 0x17
        /*002e*/ 	.short	(.L_13 - .L_12)
.L_12:
        /*0030*/ 	.word	0x00000000
        /*0034*/ 	.short	0x000c
        /*0036*/ 	.short	0x0040
        /*0038*/ 	.byte	0x00, 0xf4, 0x21, 0x00


	//----- nvinfo : EIATTR_KPARAM_INFO
	.align		4
.L_13:
        /*003c*/ 	.byte	0x04, 0x17
        /*003e*/ 	.short	(.L_15 - .L_14)
.L_14:
        /*0040*/ 	.word	0x00000000
        /*0044*/ 	.short	0x000b
        /*0046*/ 	.short	0x0038
        /*0048*/ 	.byte	0x00, 0xf0, 0x11, 0x00


	//----- nvinfo : EIATTR_KPARAM_INFO
	.align		4
.L_15:
        /*004c*/ 	.byte	0x04, 0x17
        /*004e*/ 	.short	(.L_17 - .L_16)
.L_16:
        /*0050*/ 	.word	0x00000000
        /*0054*/ 	.short	0x000a
        /*0056*/ 	.short	0x0034
        /*0058*/ 	.byte	0x00, 0xf0, 0x11, 0x00


	//----- nvinfo : EIATTR_KPARAM_INFO
	.align		4
.L_17:
        /*005c*/ 	.byte	0x04, 0x17
        /*005e*/ 	.short	(.L_19 - .L_18)
.L_18:
        /*0060*/ 	.word	0x00000000
        /*0064*/ 	.short	0x0009
        /*0066*/ 	.short	0x0030
        /*0068*/ 	.byte	0x00, 0xf0, 0x11, 0x00


	//----- nvinfo : EIATTR_KPARAM_INFO
	.align		4
.L_19:
        /*006c*/ 	.byte	0x04, 0x17
        /*006e*/ 	.short	(.L_21 - .L_20)
.L_20:
        /*0070*/ 	.word	0x00000000
        /*0074*/ 	.short	0x0008
        /*0076*/ 	.short	0x002c
        /*0078*/ 	.byte	0x00, 0xf0, 0x11, 0x00


	//----- nvinfo : EIATTR_KPARAM_INFO
	.align		4
.L_21:
        /*007c*/ 	.byte	0x04, 0x17
        /*007e*/ 	.short	(.L_23 - .L_22)
.L_22:
        /*0080*/ 	.word	0x00000000
        /*0084*/ 	.short	0x0007
        /*0086*/ 	.short	0x0028
        /*0088*/ 	.byte	0x00, 0xf0, 0x11, 0x00


	//----- nvinfo : EIATTR_KPARAM_INFO
	.align		4
.L_23:
        /*008c*/ 	.byte	0x04, 0x17
        /*008e*/ 	.short	(.L_25 - .L_24)
.L_24:
        /*0090*/ 	.word	0x00000000
        /*0094*/ 	.short	0x0006
        /*0096*/ 	.short	0x0024
        /*0098*/ 	.byte	0x00, 0xf0, 0x11, 0x00


	//----- nvinfo : EIATTR_KPARAM_INFO
	.align		4
.L_25:
        /*009c*/ 	.byte	0x04, 0x17
        /*009e*/ 	.short	(.L_27 - .L_26)
.L_26:
        /*00a0*/ 	.word	0x00000000
        /*00a4*/ 	.short	0x0005
        /*00a6*/ 	.short	0x0020
        /*00a8*/ 	.byte	0x00, 0xf0, 0x11, 0x00


	//----- nvinfo : EIATTR_KPARAM_INFO
	.align		4
.L_27:
        /*00ac*/ 	.byte	0x04, 0x17
        /*00ae*/ 	.short	(.L_29 - .L_28)
.L_28:
        /*00b0*/ 	.word	0x00000000
        /*00b4*/ 	.short	0x0004
        /*00b6*/ 	.short	0x001c
        /*00b8*/ 	.byte	0x00, 0xf0, 0x11, 0x00


	//----- nvinfo : EIATTR_KPARAM_INFO
	.align		4
.L_29:
        /*00bc*/ 	.byte	0x04, 0x17
        /*00be*/ 	.short	(.L_31 - .L_30)
.L_30:
        /*00c0*/ 	.word	0x00000000
        /*00c4*/ 	.short	0x0003
        /*00c6*/ 	.short	0x0018
        /*00c8*/ 	.byte	0x00, 0xf0, 0x11, 0x00


	//----- nvinfo : EIATTR_KPARAM_INFO
	.align		4
.L_31:
        /*00cc*/ 	.byte	0x04, 0x17
        /*00ce*/ 	.short	(.L_33 - .L_32)
.L_32:
        /*00d0*/ 	.word	0x00000000
        /*00d4*/ 	.short	0x0002
        /*00d6*/ 	.short	0x0010
        /*00d8*/ 	.byte	0x00, 0xf4, 0x21, 0x00


	//----- nvinfo : EIATTR_KPARAM_INFO
	.align		4
.L_33:
        /*00dc*/ 	.byte	0x04, 0x17
        /*00de*/ 	.short	(.L_35 - .L_34)
.L_34:
        /*00e0*/ 	.word	0x00000000
        /*00e4*/ 	.short	0x0001
        /*00e6*/ 	.short	0x0008
        /*00e8*/ 	.byte	0x00, 0xf4, 0x21, 0x00


	//----- nvinfo : EIATTR_KPARAM_INFO
	.align		4
.L_35:
        /*00ec*/ 	.byte	0x04, 0x17
        /*00ee*/ 	.short	(.L_37 - .L_36)
.L_36:
        /*00f0*/ 	.word	0x00000000
        /*00f4*/ 	.short	0x0000
        /*00f6*/ 	.short	0x0000
        /*00f8*/ 	.byte	0x00, 0xf4, 0x21, 0x00


	//----- nvinfo : EIATTR_MAXREG_COUNT
	.align		4
.L_37:
        /*00fc*/ 	.byte	0x03, 0x1b
        /*00fe*/ 	.short	0x00ff


	//----- nvinfo : EIATTR_NUM_BARRIERS
	.align		4
        /*0100*/ 	.byte	0x02, 0x4c
        /*0102*/ 	.byte	0x01
	.zero		1


	//----- nvinfo : EIATTR_ANNOTATIONS
	.align		4
        /*0104*/ 	.byte	0x04, 0x55
        /*0106*/ 	.short	(.L_39 - .L_38)


	//   ....[0]....
.L_38:
        /*0108*/ 	.word	0x00000001
        /*010c*/ 	.byte	0x40, 0x57, 0x00, 0x00, 0x01, 0x00, 0x00, 0x00, 0x80, 0x57, 0x00, 0x00, 0x01, 0x00, 0x00, 0x00
        /* <DEDUP_REMOVED lines=155> */
        /*0acc*/ 	.byte	0x70, 0xac, 0x00, 0x00, 0x01, 0x00, 0x00, 0x00, 0x90, 0xac, 0x00, 0x00


	//----- nvinfo : EIATTR_MERCURY_ISA_VERSION
	.align		4
.L_39:
        /*0ad8*/ 	.byte	0x03, 0x5f
        /*0ada*/ 	.short	0x0000


	//----- nvinfo : EIATTR_EXIT_INSTR_OFFSETS
	.align		4
        /*0adc*/ 	.byte	0x04, 0x1c
        /*0ade*/ 	.short	(.L_41 - .L_40)


	//   ....[0]....
.L_40:
        /*0ae0*/ 	.word	0x0000df80


	//   ....[1]....
        /*0ae4*/ 	.word	0x0000dfa0


	//----- nvinfo : EIATTR_REQNTID
	.align		4
.L_41:
        /*0ae8*/ 	.byte	0x04, 0x10
        /*0aea*/ 	.short	(.L_43 - .L_42)
.L_42:
        /*0aec*/ 	.word	0x00000080
        /*0af0*/ 	.word	0x00000001
        /*0af4*/ 	.word	0x00000001
.L_43:


//--------------------- .nv.callgraph             --------------------------
	.section	.nv.callgraph,"",@"SHT_CUDA_CALLGRAPH"
	.align	4
	.sectionentsize	8
	.align		4
        /*0000*/ 	.word	0x00000000
	.align		4
        /*0004*/ 	.word	0xffffffff
	.align		4
        /*0008*/ 	.word	0x00000000
	.align		4
        /*000c*/ 	.word	0xfffffffe
	.align		4
        /*0010*/ 	.word	0x00000000
	.align		4
        /*0014*/ 	.word	0xfffffffd
	.align		4
        /*0018*/ 	.word	0x00000000
	.align		4
        /*001c*/ 	.word	0xfffffffc


//--------------------- .nv.rel.action            --------------------------
	.section	.nv.rel.action,"",@"SHT_CUDA_RELOCINFO"
	.align	8
	.sectionentsize	8
        /*0000*/ 	.byte	0x73, 0x00, 0x00, 0x00, 0x00, 0x00, 0x00, 0x00, 0x00, 0x00, 0x00, 0x11, 0x25, 0x00, 0x05, 0x36


//--------------------- .nv.constant0.matmul_kernel --------------------------
	.section	.nv.constant0.matmul_kernel,"a",@progbits
	.sectionflags	@""
	.align	4
.nv.constant0.matmul_kernel:
	.zero		432


//--------------------- .text.matmul_kernel       --------------------------
	.section	.text.matmul_kernel,"ax",@progbits
	.sectioninfo	@"SHI_REGISTERS=255"
	.align	128
        .global         matmul_kernel
        .type           matmul_kernel,@function
        .size           matmul_kernel,(.L_x_3 - matmul_kernel)
        .other          matmul_kernel,@"STO_CUDA_ENTRY STV_DEFAULT"
matmul_kernel:
.text.matmul_kernel:
[----:B------:R-:W-:Y:S02]  /*0000*/  IMAD.MOV.U32 R1, RZ, RZ, c[0x0][0x28] ;  /* 0x00000a00ff017624 */ /* 0x000fe400078e00ff */
[----:B------:R-:W-:Y:S01]  /*0010*/  IMAD.MOV.U32 R0, RZ, RZ, c[0x0][0x17c] ;  /* 0x00005f00ff007624 */ /* 0x000fe200078e00ff */
[----:B------:R-:W1:Y:S01]  /*0020*/  S2R R5, SR_CTAID.X ;  /* 0x0000000000057919 */ /* 0x000e620000002500 */
[----:B------:R-:W-:Y:S01]  /*0030*/  IABS R25, c[0x0][0x17c] ;  /* 0x00005f0000197a13 */ /* 0x000fe20000000000 */
[----:B------:R-:W-:Y:S01]  /*0040*/  IMAD.MOV.U32 R136, RZ, RZ, c[0x0][0x180] ;  /* 0x00006000ff887624 */ /* 0x000fe200078e00ff */
[----:B------:R-:W-:Y:S01]  /*0050*/  IABS R23, c[0x0][0x178] ;  /* 0x00005e0000177a13 */ /* 0x000fe20000000000 */
[----:B------:R-:W2:Y:S01]  /*0060*/  S2R R190, SR_TID.X ;  /* 0x0000000000be7919 */ /* 0x000ea20000002100 */
[----:B------:R-:W-:Y:S01]  /*0070*/  IADD3 R0, R0, 0x3f, RZ ;  /* 0x0000003f00007810 */ /* 0x000fe20007ffe0ff */
[----:B------:R-:W-:Y:S01]  /*0080*/  ULDC.64 UR4, c[0x0][0x118] ;  /* 0x0000460000047ab9 */ /* 0x000fe20000000a00 */
[----:B------:R-:W-:Y:S01]  /*0090*/  IADD3 R170, R136, -0x5f, RZ ;  /* 0xffffffa188aa7810 */ /* 0x000fe20007ffe0ff */
[----:B------:R-:W-:Y:S01]  /*00a0*/  IMAD.MOV.U32 R208, RZ, RZ, 0x1f ;  /* 0x0000001fffd07424 */ /* 0x000fe200078e00ff */
[----:B------:R-:W-:-:S02]  /*00b0*/  SHF.R.S32.HI R3, RZ, 0x1f, R0 ;  /* 0x0000001fff037819 */ /* 0x000fc40000011400 */
[C---:B------:R-:W-:Y:S02]  /*00c0*/  IADD3 R176, R136.reuse, -0x5e, RZ ;  /* 0xffffffa288b07810 */ /* 0x040fe40007ffe0ff */
[----:B------:R-:W-:Y:S02]  /*00d0*/  LEA.HI R3, R3, R0, RZ, 0x6 ;  /* 0x0000000003037211 */ /* 0x000fe400078f30ff */
[----:B------:R-:W-:Y:S02]  /*00e0*/  IADD3 R184, R136, -0x60, RZ ;  /* 0xffffffa088b87810 */ /* 0x000fe40007ffe0ff */
[----:B------:R-:W-:Y:S02]  /*00f0*/  SHF.R.S32.HI R3, RZ, 0x6, R3 ;  /* 0x00000006ff037819 */ /* 0x000fe40000011403 */
[----:B------:R-:W-:Y:S02]  /*0100*/  IADD3 R208, R208, c[0x0][0x180], RZ ;  /* 0x00006000d0d07a10 */ /* 0x000fe40007ffe0ff */
[----:B------:R-:W-:Y:S01]  /*0110*/  IADD3 R1, R1, -0x240, RZ ;  /* 0xfffffdc001017810 */ /* 0x000fe20007ffe0ff */
[----:B------:R-:W-:Y:S01]  /*0120*/  IMAD.SHL.U32 R4, R3, 0x8, RZ ;  /* 0x0000000803047824 */ /* 0x000fe200078e00ff */
[----:B-1----:R-:W-:-:S04]  /*0130*/  IABS R8, R5 ;  /* 0x0000000500087213 */ /* 0x002fc80000000000 */
[-C--:B------:R-:W-:Y:S02]  /*0140*/  IABS R7, R4.reuse ;  /* 0x0000000400077213 */ /* 0x080fe40000000000 */
[----:B------:R-:W-:Y:S02]  /*0150*/  IABS R10, R4 ;  /* 0x00000004000a7213 */ /* 0x000fe40000000000 */
[----:B------:R-:W1:Y:S01]  /*0160*/  I2F.RP R0, R7 ;  /* 0x0000000700007306 */ /* 0x000e620000209400 */
[C---:B--2---:R-:W-:Y:S02]  /*0170*/  LOP3.LUT R214, R190.reuse, 0x7f, RZ, 0xc0, !PT ;  /* 0x0000007fbed67812 */ /* 0x044fe400078ec0ff */
[C---:B------:R-:W-:Y:S02]  /*0180*/  LOP3.LUT R192, R190.reuse, 0x1f, RZ, 0xc0, !PT ;  /* 0x0000001fbec07812 */ /* 0x040fe400078ec0ff */
[----:B------:R-:W-:Y:S01]  /*0190*/  LOP3.LUT R188, R190, 0x60, RZ, 0xc0, !PT ;  /* 0x00000060bebc7812 */ /* 0x000fe200078ec0ff */
[----:B------:R-:W-:-:S02]  /*01a0*/  IMAD.SHL.U32 R205, R214, 0x4, RZ ;  /* 0x00000004d6cd7824 */ /* 0x000fc400078e00ff */
[----:B------:R-:W-:-:S03]  /*01b0*/  IMAD R168, R192, c[0x0][0x18c], RZ ;  /* 0x00006300c0a87a24 */ /* 0x000fc600078e02ff */
[C---:B------:R-:W-:Y:S02]  /*01c0*/  LOP3.LUT R211, R205.reuse, 0x20, RZ, 0x3c, !PT ;  /* 0x00000020cdd37812 */ /* 0x040fe400078e3cff */
[C---:B------:R-:W-:Y:S02]  /*01d0*/  LOP3.LUT R210, R205.reuse, 0x40, RZ, 0x3c, !PT ;  /* 0x00000040cdd27812 */ /* 0x040fe400078e3cff */
[----:B------:R-:W-:Y:S01]  /*01e0*/  LOP3.LUT R209, R205, 0x60, RZ, 0x3c, !PT ;  /* 0x00000060cdd17812 */ /* 0x000fe200078e3cff */
[----:B-1----:R-:W1:Y:S02]  /*01f0*/  MUFU.RCP R0, R0 ;  /* 0x0000000000007308 */ /* 0x002e640000001000 */
[----:B-1----:R-:W-:Y:S01]  /*0200*/  IADD3 R2, R0, 0xffffffe, RZ ;  /* 0x0ffffffe00027810 */ /* 0x002fe20007ffe0ff */
[----:B------:R-:W-:-:S05]  /*0210*/  IMAD.MOV R0, RZ, RZ, -R10 ;  /* 0x000000ffff007224 */ /* 0x000fca00078e0a0a */
[----:B------:R1:W2:Y:S02]  /*0220*/  F2I.FTZ.U32.TRUNC.NTZ R3, R2 ;  /* 0x0000000200037305 */ /* 0x0002a4000021f000 */
[----:B-1----:R-:W-:Y:S02]  /*0230*/  IMAD.MOV.U32 R2, RZ, RZ, RZ ;  /* 0x000000ffff027224 */ /* 0x002fe400078e00ff */
[----:B--2---:R-:W-:-:S04]  /*0240*/  IMAD.MOV R6, RZ, RZ, -R3 ;  /* 0x000000ffff067224 */ /* 0x004fc800078e0a03 */
[----:B------:R-:W-:Y:S02]  /*0250*/  IMAD R9, R6, R7, RZ ;  /* 0x0000000706097224 */ /* 0x000fe400078e02ff */
[----:B------:R-:W-:Y:S02]  /*0260*/  IMAD.MOV.U32 R6, RZ, RZ, R8 ;  /* 0x000000ffff067224 */ /* 0x000fe400078e0008 */
[----:B------:R-:W-:-:S06]  /*0270*/  IMAD.HI.U32 R3, R3, R9, R2 ;  /* 0x0000000903037227 */ /* 0x000fcc00078e0002 */
[----:B------:R-:W-:-:S04]  /*0280*/  IMAD.HI.U32 R3, R3, R6, RZ ;  /* 0x0000000603037227 */ /* 0x000fc800078e00ff */
[----:B------:R-:W-:-:S05]  /*0290*/  IMAD R0, R3, R0, R6 ;  /* 0x0000000003007224 */ /* 0x000fca00078e0206 */
[----:B------:R-:W-:-:S13]  /*02a0*/  ISETP.GT.U32.AND P1, PT, R7, R0, PT ;  /* 0x000000000700720c */ /* 0x000fda0003f24070 */
[----:B------:R-:W-:Y:S01]  /*02b0*/  @!P1 IMAD.IADD R0, R0, 0x1, -R7 ;  /* 0x0000000100009824 */ /* 0x000fe200078e0a07 */
[----:B------:R-:W-:Y:S02]  /*02c0*/  @!P1 IADD3 R3, R3, 0x1, RZ ;  /* 0x0000000103039810 */ /* 0x000fe40007ffe0ff */
[----:B------:R-:W-:Y:S02]  /*02d0*/  ISETP.NE.AND P1, PT, R4, RZ, PT ;  /* 0x000000ff0400720c */ /* 0x000fe40003f25270 */
[----:B------:R-:W-:Y:S02]  /*02e0*/  ISETP.GE.U32.AND P0, PT, R0, R7, PT ;  /* 0x000000070000720c */ /* 0x000fe40003f06070 */
[----:B------:R-:W-:-:S04]  /*02f0*/  LOP3.LUT R0, R5, R4, RZ, 0x3c, !PT ;  /* 0x0000000405007212 */ /* 0x000fc800078e3cff */
[----:B------:R-:W-:Y:S01]  /*0300*/  ISETP.GE.AND P2, PT, R0, RZ, PT ;  /* 0x000000ff0000720c */ /* 0x000fe20003f46270 */
[----:B------:R-:W-:-:S05]  /*0310*/  IMAD.MOV.U32 R0, RZ, RZ, c[0x0][0x178] ;  /* 0x00005e00ff007624 */ /* 0x000fca00078e00ff */
[----:B------:R-:W-:Y:S02]  /*0320*/  IADD3 R0, R0, 0xff, RZ ;  /* 0x000000ff00007810 */ /* 0x000fe40007ffe0ff */
[----:B------:R-:W-:-:S05]  /*0330*/  @P0 IADD3 R3, R3, 0x1, RZ ;  /* 0x0000000103030810 */ /* 0x000fca0007ffe0ff */
[----:B------:R-:W-:Y:S01]  /*0340*/  IMAD.MOV.U32 R2, RZ, RZ, R3 ;  /* 0x000000ffff027224 */ /* 0x000fe200078e0003 */
[----:B------:R-:W-:-:S03]  /*0350*/  SHF.R.S32.HI R3, RZ, 0x1f, R0 ;  /* 0x0000001fff037819 */ /* 0x000fc60000011400 */
[----:B------:R-:W-:Y:S01]  /*0360*/  @!P2 IMAD.MOV R2, RZ, RZ, -R2 ;  /* 0x000000ffff02a224 */ /* 0x000fe200078e0a02 */
[----:B------:R-:W-:Y:S02]  /*0370*/  @!P1 LOP3.LUT R2, RZ, R4, RZ, 0x33, !PT ;  /* 0x00000004ff029212 */ /* 0x000fe400078e33ff */
[----:B------:R-:W-:-:S03]  /*0380*/  LEA.HI R3, R3, R0, RZ, 0x8 ;  /* 0x0000000003037211 */ /* 0x000fc600078f40ff */
[----:B------:R-:W-:Y:S02]  /*0390*/  IMAD.SHL.U32 R16, R2, 0x8, RZ ;  /* 0x0000000802107824 */ /* 0x000fe400078e00ff */
[----:B------:R-:W-:-:S03]  /*03a0*/  IMAD.MOV R2, RZ, RZ, -R2 ;  /* 0x000000ffff027224 */ /* 0x000fc600078e0a02 */
[----:B------:R-:W-:Y:S01]  /*03b0*/  LEA.HI.SX32 R3, R3, -R16, 0x18 ;  /* 0x8000001003037211 */ /* 0x000fe200078fc2ff */
[----:B------:R-:W-:Y:S02]  /*03c0*/  IMAD R17, R4, R2, R5 ;  /* 0x0000000204117224 */ /* 0x000fe400078e0205 */
[----:B------:R-:W-:Y:S01]  /*03d0*/  IMAD.MOV.U32 R2, RZ, RZ, RZ ;  /* 0x000000ffff027224 */ /* 0x000fe200078e00ff */
[----:B------:R-:W-:Y:S02]  /*03e0*/  IMNMX R18, R3, 0x8, PT ;  /* 0x0000000803127817 */ /* 0x000fe40003800200 */
[----:B------:R-:W-:Y:S02]  /*03f0*/  IABS R4, R17 ;  /* 0x0000001100047213 */ /* 0x000fe40000000000 */
[----:B------:R-:W-:-:S04]  /*0400*/  IABS R7, R18 ;  /* 0x0000001200077213 */ /* 0x000fc80000000000 */
[----:B------:R-:W1:Y:S08]  /*0410*/  I2F.RP R0, R7 ;  /* 0x0000000700007306 */ /* 0x000e700000209400 */
[----:B-1----:R-:W1:Y:S02]  /*0420*/  MUFU.RCP R0, R0 ;  /* 0x0000000000007308 */ /* 0x002e640000001000 */
[----:B-1----:R-:W-:-:S06]  /*0430*/  IADD3 R3, R0, 0xffffffe, RZ ;  /* 0x0ffffffe00037810 */ /* 0x002fcc0007ffe0ff */
[----:B------:R-:W1:Y:S02]  /*0440*/  F2I.FTZ.U32.TRUNC.NTZ R3, R3 ;  /* 0x0000000300037305 */ /* 0x000e64000021f000 */
[----:B-1----:R-:W-:-:S04]  /*0450*/  IMAD.MOV R6, RZ, RZ, -R3 ;  /* 0x000000ffff067224 */ /* 0x002fc800078e0a03 */
[----:B------:R-:W-:Y:S01]  /*0460*/  IMAD R5, R6, R7, RZ ;  /* 0x0000000706057224 */ /* 0x000fe200078e02ff */
[----:B------:R-:W-:-:S03]  /*0470*/  IABS R6, R18 ;  /* 0x0000001200067213 */ /* 0x000fc60000000000 */
[----:B------:R-:W-:Y:S02]  /*0480*/  IMAD.HI.U32 R2, R3, R5, R2 ;  /* 0x0000000503027227 */ /* 0x000fe400078e0002 */
[----:B------:R-:W1:Y:S02]  /*0490*/  I2F.RP R3, R25 ;  /* 0x0000001900037306 */ /* 0x000e640000209400 */
[----:B------:R-:W-:Y:S02]  /*04a0*/  IMAD.MOV.U32 R5, RZ, RZ, R4 ;  /* 0x000000ffff057224 */ /* 0x000fe400078e0004 */
[----:B------:R-:W-:Y:S02]  /*04b0*/  IMAD.MOV R0, RZ, RZ, -R6 ;  /* 0x000000ffff007224 */ /* 0x000fe400078e0a06 */
[----:B------:R-:W-:Y:S02]  /*04c0*/  IMAD.HI.U32 R2, R2, R5, RZ ;  /* 0x0000000502027227 */ /* 0x000fe400078e00ff */
[----:B------:R-:W2:Y:S02]  /*04d0*/  I2F.RP R4, R23 ;  /* 0x0000001700047306 */ /* 0x000ea40000209400 */
[----:B------:R-:W-:-:S05]  /*04e0*/  IMAD R0, R2, R0, R5 ;  /* 0x0000000002007224 */ /* 0x000fca00078e0205 */
[----:B------:R-:W-:Y:S01]  /*04f0*/  ISETP.GT.U32.AND P1, PT, R7, R0, PT ;  /* 0x000000000700720c */ /* 0x000fe20003f24070 */
[----:B-1----:R-:W1:Y:S08]  /*0500*/  MUFU.RCP R3, R3 ;  /* 0x0000000300037308 */ /* 0x002e700000001000 */
[----:B--2---:R-:W2:Y:S04]  /*0510*/  MUFU.RCP R4, R4 ;  /* 0x0000000400047308 */ /* 0x004ea80000001000 */
[----:B------:R-:W-:Y:S01]  /*0520*/  @!P1 IMAD.IADD R0, R0, 0x1, -R7 ;  /* 0x0000000100009824 */ /* 0x000fe200078e0a07 */
[----:B------:R-:W-:-:S02]  /*0530*/  @!P1 IADD3 R2, R2, 0x1, RZ ;  /* 0x0000000102029810 */ /* 0x000fc40007ffe0ff */
[----:B------:R-:W-:Y:S02]  /*0540*/  ISETP.NE.AND P1, PT, R18, RZ, PT ;  /* 0x000000ff1200720c */ /* 0x000fe40003f25270 */
[----:B------:R-:W-:Y:S02]  /*0550*/  ISETP.GE.U32.AND P0, PT, R0, R7, PT ;  /* 0x000000070000720c */ /* 0x000fe40003f06070 */
[----:B------:R-:W-:Y:S02]  /*0560*/  LOP3.LUT R0, R17, R18, RZ, 0x3c, !PT ;  /* 0x0000001211007212 */ /* 0x000fe400078e3cff */
[----:B-1----:R-:W-:Y:S02]  /*0570*/  IADD3 R5, R3, 0xffffffe, RZ ;  /* 0x0ffffffe03057810 */ /* 0x002fe40007ffe0ff */
[----:B------:R-:W-:Y:S02]  /*0580*/  ISETP.GE.AND P2, PT, R0, RZ, PT ;  /* 0x000000ff0000720c */ /* 0x000fe40003f46270 */
[----:B------:R-:W1:Y:S01]  /*0590*/  F2I.FTZ.U32.TRUNC.NTZ R3, R5 ;  /* 0x0000000500037305 */ /* 0x000e62000021f000 */
[----:B------:R-:W-:-:S02]  /*05a0*/  SHF.R.U32.HI R0, RZ, 0x5, R190 ;  /* 0x00000005ff007819 */ /* 0x000fc400000116be */
[----:B--2---:R-:W-:Y:S02]  /*05b0*/  IADD3 R4, R4, 0xffffffe, RZ ;  /* 0x0ffffffe04047810 */ /* 0x004fe40007ffe0ff */
[----:B------:R-:W-:Y:S02]  /*05c0*/  @P0 IADD3 R2, R2, 0x1, RZ ;  /* 0x0000000102020810 */ /* 0x000fe40007ffe0ff */
[----:B------:R-:W-:-:S03]  /*05d0*/  SGXT.U32 R0, R0, 0x2 ;  /* 0x000000020000781a */ /* 0x000fc60000000000 */
[----:B------:R-:W-:-:S04]  /*05e0*/  IMAD.MOV.U32 R19, RZ, RZ, R2 ;  /* 0x000000ffff137224 */ /* 0x000fc800078e0002 */
[----:B------:R-:W-:Y:S01]  /*05f0*/  @!P2 IMAD.MOV R19, RZ, RZ, -R19 ;  /* 0x000000ffff13a224 */ /* 0x000fe200078e0a13 */
[----:B------:R-:W-:Y:S01]  /*0600*/  @!P1 LOP3.LUT R19, RZ, R18, RZ, 0x33, !PT ;  /* 0x00000012ff139212 */ /* 0x000fe200078e33ff */
[----:B-1----:R-:W-:-:S04]  /*0610*/  IMAD.MOV R2, RZ, RZ, -R3 ;  /* 0x000000ffff027224 */ /* 0x002fc800078e0a03 */
[----:B------:R-:W-:Y:S02]  /*0620*/  IMAD.SHL.U32 R199, R19, 0x40, RZ ;  /* 0x0000004013c77824 */ /* 0x000fe400078e00ff */
[----:B------:R-:W-:Y:S02]  /*0630*/  IMAD R7, R2, R25, RZ ;  /* 0x0000001902077224 */ /* 0x000fe400078e02ff */
[----:B------:R-:W-:Y:S01]  /*0640*/  IMAD.MOV.U32 R2, RZ, RZ, RZ ;  /* 0x000000ffff027224 */ /* 0x000fe200078e00ff */
[----:B------:R-:W-:-:S03]  /*0650*/  LOP3.LUT R5, R199, R0, RZ, 0xfc, !PT ;  /* 0x00000000c7057212 */ /* 0x000fc600078efcff */
[----:B------:R-:W-:Y:S01]  /*0660*/  IMAD.HI.U32 R6, R3, R7, R2 ;  /* 0x0000000703067227 */ /* 0x000fe200078e0002 */
[C---:B------:R-:W-:Y:S01]  /*0670*/  LOP3.LUT R21, R5.reuse, 0x3c, RZ, 0xfc, !PT ;  /* 0x0000003c05157812 */ /* 0x040fe200078efcff */
[----:B------:R-:W1:Y:S01]  /*0680*/  F2I.FTZ.U32.TRUNC.NTZ R3, R4 ;  /* 0x0000000400037305 */ /* 0x000e62000021f000 */
[----:B------:R-:W-:Y:S02]  /*0690*/  IABS R8, R5 ;  /* 0x0000000500087213 */ /* 0x000fe40000000000 */
[----:B------:R-:W-:Y:S02]  /*06a0*/  IABS R9, R21 ;  /* 0x0000001500097213 */ /* 0x000fe40000000000 */
[----:B------:R-:W-:Y:S01]  /*06b0*/  IADD3 R7, R136, -0x52, RZ ;  /* 0xffffffae88077810 */ /* 0x000fe20007ffe0ff */
[C---:B------:R-:W-:Y:S01]  /*06c0*/  IMAD.HI.U32 R0, R6.reuse, R8, RZ ;  /* 0x0000000806007227 */ /* 0x040fe200078e00ff */
[----:B------:R-:W-:Y:S02]  /*06d0*/  LOP3.LUT R20, R5, 0x4, RZ, 0xfc, !PT ;  /* 0x0000000405147812 */ /* 0x000fe400078efcff */
[----:B------:R-:W-:Y:S01]  /*06e0*/  ISETP.GE.U32.AND P2, PT, R7, 0x7fffff8f, PT ;  /* 0x7fffff8f0700780c */ /* 0x000fe20003f46070 */
[----:B------:R-:W-:Y:S01]  /*06f0*/  IMAD.HI.U32 R2, R6, R9, RZ ;  /* 0x0000000906027227 */ /* 0x000fe200078e00ff */
[----:B------:R-:W-:-:S02]  /*0700*/  LOP3.LUT R24, R5, 0x8, RZ, 0xfc, !PT ;  /* 0x0000000805187812 */ /* 0x000fc400078efcff */
[----:B------:R-:W-:Y:S01]  /*0710*/  IABS R10, R20 ;  /* 0x00000014000a7213 */ /* 0x000fe20000000000 */
[----:B------:R-:W-:Y:S01]  /*0720*/  IMAD.MOV R0, RZ, RZ, -R0 ;  /* 0x000000ffff007224 */ /* 0x000fe200078e0a00 */
[----:B------:R-:W-:Y:S01]  /*0730*/  IABS R12, R24 ;  /* 0x00000018000c7213 */ /* 0x000fe20000000000 */
[----:B------:R-:W-:Y:S01]  /*0740*/  IMAD.MOV R2, RZ, RZ, -R2 ;  /* 0x000000ffff027224 */ /* 0x000fe200078e0a02 */
[----:B------:R-:W-:Y:S01]  /*0750*/  LOP3.LUT R26, R5, 0xc, RZ, 0xfc, !PT ;  /* 0x0000000c051a7812 */ /* 0x000fe200078efcff */
[----:B------:R-:W-:Y:S01]  /*0760*/  IMAD R7, R25, R0, R8 ;  /* 0x0000000019077224 */ /* 0x000fe200078e0208 */
[----:B------:R-:W-:Y:S01]  /*0770*/  LOP3.LUT R27, R5, 0x10, RZ, 0xfc, !PT ;  /* 0x00000010051b7812 */ /* 0x000fe200078efcff */
[C---:B------:R-:W-:Y:S01]  /*0780*/  IMAD R9, R25.reuse, R2, R9 ;  /* 0x0000000219097224 */ /* 0x040fe200078e0209 */
[----:B------:R-:W-:Y:S01]  /*0790*/  IABS R14, R26 ;  /* 0x0000001a000e7213 */ /* 0x000fe20000000000 */
[----:B-1----:R-:W-:Y:S01]  /*07a0*/  IMAD.MOV R0, RZ, RZ, -R3 ;  /* 0x000000ffff007224 */ /* 0x002fe200078e0a03 */
[----:B------:R-:W-:Y:S01]  /*07b0*/  IABS R22, R27 ;  /* 0x0000001b00167213 */ /* 0x000fe20000000000 */
[----:B------:R-:W-:Y:S01]  /*07c0*/  IMAD.HI.U32 R4, R6, R12, RZ ;  /* 0x0000000c06047227 */ /* 0x000fe200078e00ff */
[----:B------:R-:W-:-:S02]  /*07d0*/  ISETP.GT.U32.AND P1, PT, R25, R9, PT ;  /* 0x000000091900720c */ /* 0x000fc40003f24070 */
[----:B------:R-:W-:Y:S01]  /*07e0*/  ISETP.GT.U32.AND P0, PT, R25, R7, PT ;  /* 0x000000071900720c */ /* 0x000fe20003f04070 */
[----:B------:R-:W-:Y:S01]  /*07f0*/  IMAD R11, R0, R23, RZ ;  /* 0x00000017000b7224 */ /* 0x000fe200078e02ff */
[----:B------:R-:W-:Y:S01]  /*0800*/  LOP3.LUT R28, R5, 0x30, RZ, 0xfc, !PT ;  /* 0x00000030051c7812 */ /* 0x000fe200078efcff */
[----:B------:R-:W-:-:S04]  /*0810*/  IMAD.HI.U32 R0, R6, R10, RZ ;  /* 0x0000000a06007227 */ /* 0x000fc800078e00ff */
[----:B------:R-:W-:Y:S02]  /*0820*/  IMAD.MOV R0, RZ, RZ, -R0 ;  /* 0x000000ffff007224 */ /* 0x000fe400078e0a00 */
[----:B------:R-:W-:Y:S02]  /*0830*/  IMAD.MOV R13, RZ, RZ, -R4 ;  /* 0x000000ffff0d7224 */ /* 0x000fe400078e0a04 */
[----:B------:R-:W-:Y:S02]  /*0840*/  IMAD R4, R25, R0, R10 ;  /* 0x0000000019047224 */ /* 0x000fe400078e020a */
[----:B------:R-:W-:Y:S02]  /*0850*/  @!P1 IMAD.IADD R9, R9, 0x1, -R25 ;  /* 0x0000000109099824 */ /* 0x000fe400078e0a19 */
[----:B------:R-:W-:Y:S01]  /*0860*/  IMAD.MOV.U32 R2, RZ, RZ, RZ ;  /* 0x000000ffff027224 */ /* 0x000fe200078e00ff */
[C---:B------:R-:W-:Y:S01]  /*0870*/  ISETP.GT.U32.AND P4, PT, R25.reuse, R4, PT ;  /* 0x000000041900720c */ /* 0x040fe20003f84070 */
[----:B------:R-:W-:Y:S01]  /*0880*/  IMAD.HI.U32 R8, R6, R14, RZ ;  /* 0x0000000e06087227 */ /* 0x000fe200078e00ff */
[----:B------:R-:W-:-:S03]  /*0890*/  ISETP.GT.U32.AND P6, PT, R25, R9, PT ;  /* 0x000000091900720c */ /* 0x000fc60003fc4070 */
[----:B------:R-:W-:-:S04]  /*08a0*/  IMAD.HI.U32 R2, R3, R11, R2 ;  /* 0x0000000b03027227 */ /* 0x000fc800078e0002 */
[----:B------:R-:W-:Y:S02]  /*08b0*/  IMAD.MOV R15, RZ, RZ, -R8 ;  /* 0x000000ffff0f7224 */ /* 0x000fe400078e0a08 */
[----:B------:R-:W-:Y:S02]  /*08c0*/  IMAD.MOV.U32 R11, RZ, RZ, R22 ;  /* 0x000000ffff0b7224 */ /* 0x000fe400078e0016 */
[----:B------:R-:W-:Y:S01]  /*08d0*/  @!P4 IMAD.IADD R4, R4, 0x1, -R25 ;  /* 0x000000010404c824 */ /* 0x000fe200078e0a19 */
[----:B------:R-:W-:Y:S01]  /*08e0*/  ISETP.GE.AND P4, PT, R20, RZ, PT ;  /* 0x000000ff1400720c */ /* 0x000fe20003f86270 */
[C---:B------:R-:W-:Y:S02]  /*08f0*/  IMAD R8, R25.reuse, R13, R12 ;  /* 0x0000000d19087224 */ /* 0x040fe400078e020c */
[----:B------:R-:W-:Y:S01]  /*0900*/  IMAD R10, R25, R15, R14 ;  /* 0x0000000f190a7224 */ /* 0x000fe200078e020e */
[----:B------:R-:W-:Y:S01]  /*0910*/  LOP3.LUT R15, R5, 0x14, RZ, 0xfc, !PT ;  /* 0x00000014050f7812 */ /* 0x000fe200078efcff */
[----:B------:R-:W-:Y:S01]  /*0920*/  IMAD.HI.U32 R0, R6, R11, RZ ;  /* 0x0000000b06007227 */ /* 0x000fe200078e00ff */
[----:B------:R-:W-:-:S02]  /*0930*/  ISETP.GT.U32.AND P1, PT, R25, R8, PT ;  /* 0x000000081900720c */ /* 0x000fc40003f24070 */
[----:B------:R-:W-:Y:S01]  /*0940*/  IABS R13, R15 ;  /* 0x0000000f000d7213 */ /* 0x000fe20000000000 */
[----:B------:R-:W-:Y:S01]  /*0950*/  @!P6 IMAD.IADD R9, R9, 0x1, -R25 ;  /* 0x000000010909e824 */ /* 0x000fe200078e0a19 */
[C---:B------:R-:W-:Y:S01]  /*0960*/  ISETP.GT.U32.AND P6, PT, R25.reuse, R4, PT ;  /* 0x000000041900720c */ /* 0x040fe20003fc4070 */
[----:B------:R-:W-:Y:S01]  /*0970*/  IMAD.MOV R3, RZ, RZ, -R19 ;  /* 0x000000ffff037224 */ /* 0x000fe200078e0a13 */
[----:B------:R-:W-:Y:S01]  /*0980*/  ISETP.GT.U32.AND P3, PT, R25, R10, PT ;  /* 0x0000000a1900720c */ /* 0x000fe20003f64070 */
[----:B------:R-:W-:Y:S02]  /*0990*/  IMAD.MOV R12, RZ, RZ, -R0 ;  /* 0x000000ffff0c7224 */ /* 0x000fe400078e0a00 */
[----:B------:R-:W-:Y:S01]  /*09a0*/  IMAD R0, R18, R3, R17 ;  /* 0x0000000312007224 */ /* 0x000fe200078e0211 */
[----:B------:R-:W-:Y:S01]  /*09b0*/  LOP3.LUT R17, R5, 0x1c, RZ, 0xfc, !PT ;  /* 0x0000001c05117812 */ /* 0x000fe200078efcff */
[----:B------:R-:W-:Y:S02]  /*09c0*/  @!P0 IMAD.IADD R7, R7, 0x1, -R25 ;  /* 0x0000000107078824 */ /* 0x000fe400078e0a19 */
[----:B------:R-:W-:Y:S01]  /*09d0*/  IMAD.IADD R3, R16, 0x1, R0 ;  /* 0x0000000110037824 */ /* 0x000fe200078e0200 */
[----:B------:R-:W-:Y:S01]  /*09e0*/  LOP3.LUT R16, R5, 0x18, RZ, 0xfc, !PT ;  /* 0x0000001805107812 */ /* 0x000fe200078efcff */
[----:B------:R-:W-:Y:S01]  /*09f0*/  IMAD.HI.U32 R0, R6, R13, RZ ;  /* 0x0000000d06007227 */ /* 0x000fe200078e00ff */
[----:B------:R-:W-:-:S02]  /*0a00*/  ISETP.GT.U32.AND P5, PT, R25, R7, PT ;  /* 0x000000071900720c */ /* 0x000fc40003fa4070 */
[----:B------:R-:W-:Y:S01]  /*0a10*/  IABS R14, R17 ;  /* 0x00000011000e7213 */ /* 0x000fe20000000000 */
[----:B------:R-:W-:Y:S02]  /*0a20*/  IMAD.MOV R0, RZ, RZ, -R0 ;  /* 0x000000ffff007224 */ /* 0x000fe400078e0a00 */
[--C-:B------:R-:W-:Y:S02]  /*0a30*/  @!P6 IMAD.IADD R4, R4, 0x1, -R25.reuse ;  /* 0x000000010404e824 */ /* 0x100fe400078e0a19 */
[----:B------:R-:W-:Y:S01]  /*0a40*/  @!P1 IMAD.IADD R8, R8, 0x1, -R25 ;  /* 0x0000000108089824 */ /* 0x000fe200078e0a19 */
[----:B------:R-:W-:Y:S01]  /*0a50*/  ISETP.GE.AND P1, PT, R21, RZ, PT ;  /* 0x000000ff1500720c */ /* 0x000fe20003f26270 */
[----:B------:R-:W-:Y:S02]  /*0a60*/  IMAD.MOV.U32 R21, RZ, RZ, R9 ;  /* 0x000000ffff157224 */ /* 0x000fe400078e0009 */
[----:B------:R-:W-:Y:S01]  /*0a70*/  IMAD R0, R25, R0, R13 ;  /* 0x0000000019007224 */ /* 0x000fe200078e020d */
[----:B------:R-:W-:Y:S01]  /*0a80*/  IABS R13, R16 ;  /* 0x00000010000d7213 */ /* 0x000fe20000000000 */
[----:B------:R-:W-:-:S02]  /*0a90*/  IMAD.MOV.U32 R9, RZ, RZ, R4 ;  /* 0x000000ffff097224 */ /* 0x000fc400078e0004 */
[C---:B------:R-:W-:Y:S02]  /*0aa0*/  IMAD R11, R25.reuse, R12, R11 ;  /* 0x0000000c190b7224 */ /* 0x040fe400078e020b */
[----:B------:R-:W-:Y:S01]  /*0ab0*/  @!P4 IMAD.MOV R9, RZ, RZ, -R9 ;  /* 0x000000ffff09c224 */ /* 0x000fe200078e0a09 */
[C---:B------:R-:W-:Y:S01]  /*0ac0*/  ISETP.GT.U32.AND P4, PT, R25.reuse, R0, PT ;  /* 0x000000001900720c */ /* 0x040fe20003f84070 */
[----:B------:R-:W-:Y:S01]  /*0ad0*/  IMAD.HI.U32 R4, R6, R13, RZ ;  /* 0x0000000d06047227 */ /* 0x000fe200078e00ff */
[----:B------:R-:W-:-:S03]  /*0ae0*/  ISETP.GT.U32.AND P0, PT, R25, R11, PT ;  /* 0x0000000b1900720c */ /* 0x000fc60003f04070 */
[--C-:B------:R-:W-:Y:S01]  /*0af0*/  @!P5 IMAD.IADD R7, R7, 0x1, -R25.reuse ;  /* 0x000000010707d824 */ /* 0x100fe200078e0a19 */
[----:B------:R-:W-:Y:S01]  /*0b00*/  ISETP.GE.AND P5, PT, R5, RZ, PT ;  /* 0x000000ff0500720c */ /* 0x000fe20003fa6270 */
[----:B------:R-:W-:Y:S02]  /*0b10*/  IMAD.MOV R4, RZ, RZ, -R4 ;  /* 0x000000ffff047224 */ /* 0x000fe400078e0a04 */
[----:B------:R-:W-:Y:S01]  /*0b20*/  @!P3 IMAD.IADD R10, R10, 0x1, -R25 ;  /* 0x000000010a0ab824 */ /* 0x000fe200078e0a19 */
[----:B------:R-:W-:Y:S01]  /*0b30*/  ISETP.GE.AND P3, PT, R24, RZ, PT ;  /* 0x000000ff1800720c */ /* 0x000fe20003f66270 */
[----:B------:R-:W-:Y:S01]  /*0b40*/  IMAD R4, R25, R4, R13 ;  /* 0x0000000419047224 */ /* 0x000fe200078e020d */
[----:B------:R-:W-:Y:S01]  /*0b50*/  LOP3.LUT R13, R5, 0x20, RZ, 0xfc, !PT ;  /* 0x00000020050d7812 */ /* 0x000fe200078efcff */
[--C-:B------:R-:W-:Y:S01]  /*0b60*/  @!P4 IMAD.IADD R0, R0, 0x1, -R25.reuse ;  /* 0x000000010000c824 */ /* 0x100fe200078e0a19 */
[----:B------:R-:W-:Y:S01]  /*0b70*/  ISETP.GT.U32.AND P6, PT, R25, R10, PT ;  /* 0x0000000a1900720c */ /* 0x000fe20003fc4070 */
[----:B------:R-:W-:Y:S01]  /*0b80*/  @!P0 IMAD.IADD R11, R11, 0x1, -R25 ;  /* 0x000000010b0b8824 */ /* 0x000fe200078e0a19 */
[C---:B------:R-:W-:Y:S01]  /*0b90*/  ISETP.GT.U32.AND P0, PT, R25.reuse, R8, PT ;  /* 0x000000081900720c */ /* 0x040fe20003f04070 */
[----:B------:R-:W-:Y:S01]  /*0ba0*/  @!P1 IMAD.MOV R21, RZ, RZ, -R21 ;  /* 0x000000ffff159224 */ /* 0x000fe200078e0a15 */
[C---:B------:R-:W-:Y:S01]  /*0bb0*/  ISETP.GT.U32.AND P4, PT, R25.reuse, R0, PT ;  /* 0x000000001900720c */ /* 0x040fe20003f84070 */
[----:B------:R-:W-:Y:S01]  /*0bc0*/  @!P5 IMAD.MOV R7, RZ, RZ, -R7 ;  /* 0x000000ffff07d224 */ /* 0x000fe200078e0a07 */
[----:B------:R-:W-:Y:S01]  /*0bd0*/  ISETP.GT.U32.AND P5, PT, R25, R11, PT ;  /* 0x0000000b1900720c */ /* 0x000fe20003fa4070 */
[----:B------:R-:W-:Y:S01]  /*0be0*/  IMAD.HI.U32 R12, R6, R14, RZ ;  /* 0x0000000e060c7227 */ /* 0x000fe200078e00ff */
[----:B------:R-:W-:-:S02]  /*0bf0*/  ISETP.GE.AND P1, PT, R26, RZ, PT ;  /* 0x000000ff1a00720c */ /* 0x000fc40003f26270 */
[----:B------:R-:W-:Y:S01]  /*0c00*/  LOP3.LUT R26, R5, 0x28, RZ, 0xfc, !PT ;  /* 0x00000028051a7812 */ /* 0x000fe200078efcff */
[----:B------:R-:W-:Y:S01]  /*0c10*/  IMAD.MOV R12, RZ, RZ, -R12 ;  /* 0x000000ffff0c7224 */ /* 0x000fe200078e0a0c */
[----:B------:R-:W-:Y:S01]  /*0c20*/  IABS R24, R28 ;  /* 0x0000001c00187213 */ /* 0x000fe20000000000 */
[--C-:B------:R-:W-:Y:S01]  /*0c30*/  @!P6 IMAD.IADD R10, R10, 0x1, -R25.reuse ;  /* 0x000000010a0ae824 */ /* 0x100fe200078e0a19 */
[----:B------:R-:W-:Y:S01]  /*0c40*/  ISETP.GE.AND P6, PT, R15, RZ, PT ;  /* 0x000000ff0f00720c */ /* 0x000fe20003fc6270 */
[--C-:B------:R-:W-:Y:S01]  /*0c50*/  @!P0 IMAD.IADD R8, R8, 0x1, -R25.reuse ;  /* 0x0000000108088824 */ /* 0x100fe200078e0a19 */
[----:B------:R-:W-:Y:S01]  /*0c60*/  ISETP.GE.AND P0, PT, R27, RZ, PT ;  /* 0x000000ff1b00720c */ /* 0x000fe20003f06270 */
[--C-:B------:R-:W-:Y:S01]  /*0c70*/  @!P4 IMAD.IADD R0, R0, 0x1, -R25.reuse ;  /* 0x000000010000c824 */ /* 0x100fe200078e0a19 */
[C---:B------:R-:W-:Y:S01]  /*0c80*/  ISETP.GT.U32.AND P4, PT, R25.reuse, R4, PT ;  /* 0x000000041900720c */ /* 0x040fe20003f84070 */
[----:B------:R-:W-:Y:S01]  /*0c90*/  IMAD R12, R25, R12, R14 ;  /* 0x0000000c190c7224 */ /* 0x000fe200078e020e */
[----:B------:R-:W-:Y:S01]  /*0ca0*/  LOP3.LUT R14, R5, 0x24, RZ, 0xfc, !PT ;  /* 0x00000024050e7812 */ /* 0x000fe200078efcff */
[----:B------:R-:W-:Y:S01]  /*0cb0*/  @!P5 IMAD.IADD R11, R11, 0x1, -R25 ;  /* 0x000000010b0bd824 */ /* 0x000fe200078e0a19 */
[----:B------:R-:W-:Y:S01]  /*0cc0*/  IABS R15, R13 ;  /* 0x0000000d000f7213 */ /* 0x000fe20000000000 */
[----:B------:R-:W-:Y:S01]  /*0cd0*/  @!P1 IMAD.MOV R10, RZ, RZ, -R10 ;  /* 0x000000ffff0a9224 */ /* 0x000fe200078e0a0a */
[----:B------:R-:W-:Y:S01]  /*0ce0*/  ISETP.GE.AND P1, PT, R13, RZ, PT ;  /* 0x000000ff0d00720c */ /* 0x000fe20003f26270 */
[----:B------:R-:W-:Y:S01]  /*0cf0*/  IMAD.MOV.U32 R13, RZ, RZ, R0 ;  /* 0x000000ffff0d7224 */ /* 0x000fe200078e0000 */
[----:B------:R-:W-:Y:S01]  /*0d00*/  IABS R18, R14 ;  /* 0x0000000e00127213 */ /* 0x000fe20000000000 */
[----:B------:R-:W-:Y:S01]  /*0d10*/  IMAD.HI.U32 R0, R6, R15, RZ ;  /* 0x0000000f06007227 */ /* 0x000fe200078e00ff */
[----:B------:R-:W-:-:S02]  /*0d20*/  LOP3.LUT R27, R5, 0x2c, RZ, 0xfc, !PT ;  /* 0x0000002c051b7812 */ /* 0x000fc400078efcff */
[----:B------:R-:W-:Y:S01]  /*0d30*/  ISETP.GE.AND P5, PT, R16, RZ, PT ;  /* 0x000000ff1000720c */ /* 0x000fe20003fa6270 */
[----:B------:R-:W-:Y:S01]  /*0d40*/  @!P4 IMAD.IADD R4, R4, 0x1, -R25 ;  /* 0x000000010404c824 */ /* 0x000fe200078e0a19 */
[----:B------:R-:W-:Y:S01]  /*0d50*/  IABS R22, R27 ;  /* 0x0000001b00167213 */ /* 0x000fe20000000000 */
[----:B------:R-:W-:Y:S01]  /*0d60*/  @!P0 IMAD.MOV R11, RZ, RZ, -R11 ;  /* 0x000000ffff0b8224 */ /* 0x000fe200078e0a0b */
[----:B------:R-:W-:Y:S01]  /*0d70*/  ISETP.GE.AND P0, PT, R14, RZ, PT ;  /* 0x000000ff0e00720c */ /* 0x000fe20003f06270 */
[----:B------:R-:W-:Y:S01]  /*0d80*/  IMAD.HI.U32 R14, R6, R18, RZ ;  /* 0x00000012060e7227 */ /* 0x000fe200078e00ff */
[C---:B------:R-:W-:Y:S02]  /*0d90*/  ISETP.GT.U32.AND P4, PT, R25.reuse, R4, PT ;  /* 0x000000041900720c */ /* 0x040fe40003f84070 */
[----:B------:R-:W-:Y:S01]  /*0da0*/  IABS R20, R26 ;  /* 0x0000001a00147213 */ /* 0x000fe20000000000 */
[----:B------:R-:W-:Y:S02]  /*0db0*/  IMAD.MOV R16, RZ, RZ, -R0 ;  /* 0x000000ffff107224 */ /* 0x000fe400078e0a00 */
[----:B------:R-:W-:Y:S01]  /*0dc0*/  @!P6 IMAD.MOV R13, RZ, RZ, -R13 ;  /* 0x000000ffff0de224 */ /* 0x000fe200078e0a0d */
[----:B------:R-:W-:Y:S01]  /*0dd0*/  ISETP.GT.U32.AND P6, PT, R25, R12, PT ;  /* 0x0000000c1900720c */ /* 0x000fe20003fc4070 */
[----:B------:R-:W-:-:S02]  /*0de0*/  IMAD.MOV R19, RZ, RZ, -R14 ;  /* 0x000000ffff137224 */ /* 0x000fc400078e0a0e */
[----:B------:R-:W-:Y:S02]  /*0df0*/  IMAD R14, R25, R16, R15 ;  /* 0x00000010190e7224 */ /* 0x000fe400078e020f */
[----:B------:R-:W-:-:S04]  /*0e00*/  IMAD.HI.U32 R15, R6, R22, RZ ;  /* 0x00000016060f7227 */ /* 0x000fc800078e00ff */
[----:B------:R-:W-:Y:S01]  /*0e10*/  @!P4 IMAD.IADD R4, R4, 0x1, -R25 ;  /* 0x000000010404c824 */ /* 0x000fe200078e0a19 */
[C---:B------:R-:W-:Y:S01]  /*0e20*/  ISETP.GT.U32.AND P4, PT, R25.reuse, R14, PT ;  /* 0x0000000e1900720c */ /* 0x040fe20003f84070 */
[----:B------:R-:W-:Y:S02]  /*0e30*/  IMAD.MOV R15, RZ, RZ, -R15 ;  /* 0x000000ffff0f7224 */ /* 0x000fe400078e0a0f */
[C---:B------:R-:W-:Y:S02]  /*0e40*/  IMAD R16, R25.reuse, R19, R18 ;  /* 0x0000001319107224 */ /* 0x040fe400078e0212 */
[----:B------:R-:W-:Y:S02]  /*0e50*/  IMAD R18, R25, R15, R22 ;  /* 0x0000000f19127224 */ /* 0x000fe400078e0216 */
[----:B------:R-:W-:Y:S02]  /*0e60*/  IMAD.MOV.U32 R15, RZ, RZ, R4 ;  /* 0x000000ffff0f7224 */ /* 0x000fe400078e0004 */
[----:B------:R-:W-:-:S02]  /*0e70*/  @!P6 IMAD.IADD R12, R12, 0x1, -R25 ;  /* 0x000000010c0ce824 */ /* 0x000fc400078e0a19 */
[----:B------:R-:W-:Y:S01]  /*0e80*/  @!P5 IMAD.MOV R15, RZ, RZ, -R15 ;  /* 0x000000ffff0fd224 */ /* 0x000fe200078e0a0f */
[C---:B------:R-:W-:Y:S01]  /*0e90*/  ISETP.GT.U32.AND P5, PT, R25.reuse, R16, PT ;  /* 0x000000101900720c */ /* 0x040fe20003fa4070 */
[----:B------:R-:W-:Y:S01]  /*0ea0*/  IMAD.HI.U32 R0, R6, R20, RZ ;  /* 0x0000001406007227 */ /* 0x000fe200078e00ff */
[----:B------:R-:W-:-:S03]  /*0eb0*/  ISETP.GT.U32.AND P6, PT, R25, R12, PT ;  /* 0x0000000c1900720c */ /* 0x000fc60003fc4070 */
[----:B------:R-:W-:Y:S02]  /*0ec0*/  @!P4 IMAD.IADD R14, R14, 0x1, -R25 ;  /* 0x000000010e0ec824 */ /* 0x000fe400078e0a19 */
[----:B------:R-:W-:Y:S01]  /*0ed0*/  @!P3 IMAD.MOV R8, RZ, RZ, -R8 ;  /* 0x000000ffff08b224 */ /* 0x000fe200078e0a08 */
[----:B------:R-:W-:Y:S01]  /*0ee0*/  ISETP.GE.AND P3, PT, R17, RZ, PT ;  /* 0x000000ff1100720c */ /* 0x000fe20003f66270 */
[----:B------:R-:W-:Y:S01]  /*0ef0*/  IMAD.HI.U32 R17, R6, R24, RZ ;  /* 0x0000001806117227 */ /* 0x000fe200078e00ff */
[----:B------:R-:W-:-:S03]  /*0f00*/  ISETP.GT.U32.AND P4, PT, R25, R14, PT ;  /* 0x0000000e1900720c */ /* 0x000fc60003f84070 */
[----:B------:R-:W-:Y:S02]  /*0f10*/  IMAD.MOV R0, RZ, RZ, -R0 ;  /* 0x000000ffff007224 */ /* 0x000fe400078e0a00 */
[----:B------:R-:W-:Y:S02]  /*0f20*/  IMAD.MOV R19, RZ, RZ, -R17 ;  /* 0x000000ffff137224 */ /* 0x000fe400078e0a11 */
[----:B------:R-:W-:Y:S01]  /*0f30*/  IMAD R17, R25, R0, R20 ;  /* 0x0000000019117224 */ /* 0x000fe200078e0214 */
[----:B------:R-:W-:Y:S01]  /*0f40*/  LOP3.LUT R20, R5, 0x38, RZ, 0xfc, !PT ;  /* 0x0000003805147812 */ /* 0x000fe200078efcff */
[--C-:B------:R-:W-:Y:S01]  /*0f50*/  @!P5 IMAD.IADD R16, R16, 0x1, -R25.reuse ;  /* 0x000000011010d824 */ /* 0x100fe200078e0a19 */
[C---:B------:R-:W-:Y:S01]  /*0f60*/  ISETP.GT.U32.AND P5, PT, R25.reuse, R18, PT ;  /* 0x000000121900720c */ /* 0x040fe20003fa4070 */
[----:B------:R-:W-:Y:S01]  /*0f70*/  IMAD R19, R25, R19, R24 ;  /* 0x0000001319137224 */ /* 0x000fe200078e0218 */
[----:B------:R-:W-:Y:S01]  /*0f80*/  LOP3.LUT R24, R5, 0x34, RZ, 0xfc, !PT ;  /* 0x0000003405187812 */ /* 0x000fe200078efcff */
[--C-:B------:R-:W-:Y:S01]  /*0f90*/  @!P6 IMAD.IADD R12, R12, 0x1, -R25.reuse ;  /* 0x000000010c0ce824 */ /* 0x100fe200078e0a19 */
[----:B------:R-:W-:Y:S01]  /*0fa0*/  ISETP.GT.U32.AND P6, PT, R25, R17, PT ;  /* 0x000000111900720c */ /* 0x000fe20003fc4070 */
[----:B------:R-:W-:Y:S01]  /*0fb0*/  IMAD R200, R3, 0x100, R214 ;  /* 0x0000010003c87824 */ /* 0x000fe200078e02d6 */
[----:B------:R-:W-:Y:S01]  /*0fc0*/  IABS R3, R24 ;  /* 0x0000001800037213 */ /* 0x000fe20000000000 */
[----:B------:R-:W-:Y:S01]  /*0fd0*/  @!P4 IMAD.IADD R14, R14, 0x1, -R25 ;  /* 0x000000010e0ec824 */ /* 0x000fe200078e0a19 */
[C---:B------:R-:W-:Y:S01]  /*0fe0*/  ISETP.GT.U32.AND P4, PT, R25.reuse, R19, PT ;  /* 0x000000131900720c */ /* 0x040fe20003f84070 */
[----:B------:R-:W-:Y:S01]  /*0ff0*/  @!P3 IMAD.MOV R12, RZ, RZ, -R12 ;  /* 0x000000ffff0cb224 */ /* 0x000fe200078e0a0c */
[----:B------:R-:W-:Y:S01]  /*1000*/  ISETP.GT.U32.AND P3, PT, R25, R16, PT ;  /* 0x000000101900720c */ /* 0x000fe20003f64070 */
[----:B------:R-:W-:Y:S01]  /*1010*/  IMAD.HI.U32 R0, R6, R3, RZ ;  /* 0x0000000306007227 */ /* 0x000fe200078e00ff */
[----:B------:R-:W-:-:S02]  /*1020*/  IABS R5, R20 ;  /* 0x0000001400057213 */ /* 0x000fc40000000000 */
[----:B------:R-:W-:Y:S01]  /*1030*/  IADD3 R201, R200, 0x80, RZ ;  /* 0x00000080c8c97810 */ /* 0x000fe20007ffe0ff */
[--C-:B------:R-:W-:Y:S01]  /*1040*/  @!P5 IMAD.IADD R18, R18, 0x1, -R25.reuse ;  /* 0x000000011212d824 */ /* 0x100fe200078e0a19 */
[----:B------:R-:W-:Y:S01]  /*1050*/  IABS R4, R200 ;  /* 0x000000c800047213 */ /* 0x000fe20000000000 */
[----:B------:R-:W-:Y:S01]  /*1060*/  @!P6 IMAD.IADD R17, R17, 0x1, -R25 ;  /* 0x000000011111e824 */ /* 0x000fe200078e0a19 */
[----:B------:R-:W-:Y:S01]  /*1070*/  IABS R22, R201 ;  /* 0x000000c900167213 */ /* 0x000fe20000000000 */
[----:B------:R-:W-:Y:S01]  /*1080*/  IMAD.MOV R0, RZ, RZ, -R0 ;  /* 0x000000ffff007224 */ /* 0x000fe200078e0a00 */
[C---:B------:R-:W-:Y:S01]  /*1090*/  ISETP.GT.U32.AND P5, PT, R25.reuse, R18, PT ;  /* 0x000000121900720c */ /* 0x040fe20003fa4070 */
[----:B------:R-:W-:Y:S01]  /*10a0*/  IMAD.HI.U32 R6, R6, R5, RZ ;  /* 0x0000000506067227 */ /* 0x000fe200078e00ff */
[----:B------:R-:W-:-:S03]  /*10b0*/  ISETP.GT.U32.AND P6, PT, R25, R17, PT ;  /* 0x000000111900720c */ /* 0x000fc60003fc4070 */
[----:B------:R-:W-:Y:S02]  /*10c0*/  IMAD R3, R25, R0, R3 ;  /* 0x0000000019037224 */ /* 0x000fe400078e0203 */
[----:B------:R-:W-:Y:S02]  /*10d0*/  IMAD.MOV R6, RZ, RZ, -R6 ;  /* 0x000000ffff067224 */ /* 0x000fe400078e0a06 */
[--C-:B------:R-:W-:Y:S02]  /*10e0*/  @!P4 IMAD.IADD R19, R19, 0x1, -R25.reuse ;  /* 0x000000011313c824 */ /* 0x100fe400078e0a19 */
[----:B------:R-:W-:Y:S01]  /*10f0*/  @!P3 IMAD.IADD R16, R16, 0x1, -R25 ;  /* 0x000000011010b824 */ /* 0x000fe200078e0a19 */
[C---:B------:R-:W-:Y:S01]  /*1100*/  ISETP.GT.U32.AND P3, PT, R25.reuse, R3, PT ;  /* 0x000000031900720c */ /* 0x040fe20003f64070 */
[C---:B------:R-:W-:Y:S01]  /*1110*/  IMAD R5, R25.reuse, R6, R5 ;  /* 0x0000000619057224 */ /* 0x040fe200078e0205 */
[----:B------:R-:W-:Y:S01]  /*1120*/  ISETP.GT.U32.AND P4, PT, R25, R19, PT ;  /* 0x000000131900720c */ /* 0x000fe20003f84070 */
[----:B------:R-:W-:-:S02]  /*1130*/  IMAD.MOV.U32 R6, RZ, RZ, R22 ;  /* 0x000000ffff067224 */ /* 0x000fc400078e0016 */
[----:B------:R-:W-:-:S04]  /*1140*/  IMAD.HI.U32 R0, R2, R4, RZ ;  /* 0x0000000402007227 */ /* 0x000fc800078e00ff */
[----:B------:R-:W-:Y:S01]  /*1150*/  @!P1 IMAD.MOV R14, RZ, RZ, -R14 ;  /* 0x000000ffff0e9224 */ /* 0x000fe200078e0a0e */
[----:B------:R-:W-:Y:S01]  /*1160*/  ISETP.GE.AND P1, PT, R26, RZ, PT ;  /* 0x000000ff1a00720c */ /* 0x000fe20003f26270 */
[----:B------:R-:W-:-:S04]  /*1170*/  IMAD.HI.U32 R2, R2, R6, RZ ;  /* 0x0000000602027227 */ /* 0x000fc800078e00ff */
[----:B------:R-:W-:Y:S02]  /*1180*/  IMAD.MOV R0, RZ, RZ, -R0 ;  /* 0x000000ffff007224 */ /* 0x000fe400078e0a00 */
[--C-:B------:R-:W-:Y:S01]  /*1190*/  @!P5 IMAD.IADD R18, R18, 0x1, -R25.reuse ;  /* 0x000000011212d824 */ /* 0x100fe200078e0a19 */
[----:B------:R-:W-:Y:S01]  /*11a0*/  ISETP.GE.AND P5, PT, R27, RZ, PT ;  /* 0x000000ff1b00720c */ /* 0x000fe20003fa6270 */
[--C-:B------:R-:W-:Y:S01]  /*11b0*/  @!P6 IMAD.IADD R17, R17, 0x1, -R25.reuse ;  /* 0x000000011111e824 */ /* 0x100fe200078e0a19 */
[----:B------:R-:W-:Y:S01]  /*11c0*/  ISETP.GT.U32.AND P6, PT, R25, R5, PT ;  /* 0x000000051900720c */ /* 0x000fe20003fc4070 */
[----:B------:R-:W-:Y:S02]  /*11d0*/  IMAD.MOV R2, RZ, RZ, -R2 ;  /* 0x000000ffff027224 */ /* 0x000fe400078e0a02 */
[----:B------:R-:W-:Y:S01]  /*11e0*/  IMAD R0, R23, R0, R4 ;  /* 0x0000000017007224 */ /* 0x000fe200078e0204 */
[----:B------:R-:W-:Y:S01]  /*11f0*/  IADD3 R4, R136, -0x54, RZ ;  /* 0xffffffac88047810 */ /* 0x000fe20007ffe0ff */
[--C-:B------:R-:W-:Y:S01]  /*1200*/  @!P3 IMAD.IADD R3, R3, 0x1, -R25.reuse ;  /* 0x000000010303b824 */ /* 0x100fe200078e0a19 */
[----:B------:R-:W-:Y:S01]  /*1210*/  ISETP.GE.AND P3, PT, R28, RZ, PT ;  /* 0x000000ff1c00720c */ /* 0x000fe20003f66270 */
[----:B------:R-:W-:Y:S01]  /*1220*/  IMAD R2, R23, R2, R6 ;  /* 0x0000000217027224 */ /* 0x000fe200078e0206 */
[----:B------:R-:W-:Y:S01]  /*1230*/  IADD3 R6, R136, -0x53, RZ ;  /* 0xffffffad88067810 */ /* 0x000fe20007ffe0ff */
[----:B------:R-:W-:Y:S01]  /*1240*/  @!P4 IMAD.IADD R19, R19, 0x1, -R25 ;  /* 0x000000011313c824 */ /* 0x000fe200078e0a19 */
[----:B------:R-:W-:Y:S01]  /*1250*/  ISETP.GT.U32.AND P4, PT, R23, R0, PT ;  /* 0x000000001700720c */ /* 0x000fe20003f84070 */
[----:B------:R-:W-:Y:S01]  /*1260*/  @!P0 IMAD.MOV R16, RZ, RZ, -R16 ;  /* 0x000000ffff108224 */ /* 0x000fe200078e0a10 */
[----:B------:R-:W-:Y:S01]  /*1270*/  ISETP.GT.U32.AND P0, PT, R25, R3, PT ;  /* 0x000000031900720c */ /* 0x000fe20003f04070 */
[----:B------:R-:W-:Y:S01]  /*1280*/  @!P1 IMAD.MOV R17, RZ, RZ, -R17 ;  /* 0x000000ffff119224 */ /* 0x000fe200078e0a11 */
[----:B------:R-:W-:Y:S01]  /*1290*/  ISETP.GT.U32.AND P1, PT, R23, R2, PT ;  /* 0x000000021700720c */ /* 0x000fe20003f24070 */
[----:B------:R-:W-:Y:S01]  /*12a0*/  @!P5 IMAD.MOV R18, RZ, RZ, -R18 ;  /* 0x000000ffff12d224 */ /* 0x000fe200078e0a12 */
[----:B------:R-:W-:Y:S01]  /*12b0*/  ISETP.GE.AND P5, PT, R24, RZ, PT ;  /* 0x000000ff1800720c */ /* 0x000fe20003fa6270 */
[----:B------:R-:W-:-:S02]  /*12c0*/  @!P6 IMAD.IADD R5, R5, 0x1, -R25 ;  /* 0x000000010505e824 */ /* 0x000fc400078e0a19 */
[----:B------:R-:W-:Y:S01]  /*12d0*/  @!P3 IMAD.MOV R19, RZ, RZ, -R19 ;  /* 0x000000ffff13b224 */ /* 0x000fe200078e0a13 */
[----:B------:R-:W-:Y:S02]  /*12e0*/  ISETP.GE.U32.AND P3, PT, R4, 0x7fffff8d, PT ;  /* 0x7fffff8d0400780c */ /* 0x000fe40003f66070 */
[----:B------:R-:W-:Y:S01]  /*12f0*/  ISETP.GT.U32.AND P6, PT, R25, R5, PT ;  /* 0x000000051900720c */ /* 0x000fe20003fc4070 */
[----:B------:R-:W-:Y:S01]  /*1300*/  @!P4 IMAD.IADD R0, R0, 0x1, -R23 ;  /* 0x000000010000c824 */ /* 0x000fe200078e0a17 */
[----:B------:R-:W-:Y:S01]  /*1310*/  ISETP.GE.AND P4, PT, R200, RZ, PT ;  /* 0x000000ffc800720c */ /* 0x000fe20003f86270 */
[----:B------:R-:W-:Y:S01]  /*1320*/  @!P0 IMAD.IADD R3, R3, 0x1, -R25 ;  /* 0x0000000103038824 */ /* 0x000fe200078e0a19 */
[----:B------:R-:W-:Y:S01]  /*1330*/  ISETP.GE.AND P0, PT, R20, RZ, PT ;  /* 0x000000ff1400720c */ /* 0x000fe20003f06270 */
[----:B------:R-:W-:Y:S01]  /*1340*/  @!P1 IMAD.IADD R2, R2, 0x1, -R23 ;  /* 0x0000000102029824 */ /* 0x000fe200078e0a17 */
[----:B------:R-:W-:Y:S01]  /*1350*/  ISETP.GT.U32.AND P1, PT, R23, R0, PT ;  /* 0x000000001700720c */ /* 0x000fe20003f24070 */
[----:B------:R-:W-:Y:S01]  /*1360*/  @!P5 IMAD.MOV R3, RZ, RZ, -R3 ;  /* 0x000000ffff03d224 */ /* 0x000fe200078e0a03 */
[----:B------:R-:W-:-:S02]  /*1370*/  LOP3.LUT R4, RZ, c[0x0][0x17c], RZ, 0x33, !PT ;  /* 0x00005f00ff047a12 */ /* 0x000fc400078e33ff */
[----:B------:R-:W-:-:S03]  /*1380*/  ISETP.GT.U32.AND P5, PT, R23, R2, PT ;  /* 0x000000021700720c */ /* 0x000fc60003fa4070 */
[----:B------:R-:W-:Y:S01]  /*1390*/  @!P6 IMAD.IADD R5, R5, 0x1, -R25 ;  /* 0x000000010505e824 */ /* 0x000fe200078e0a19 */
[----:B------:R-:W-:-:S03]  /*13a0*/  ISETP.NE.AND P6, PT, RZ, c[0x0][0x17c], PT ;  /* 0x00005f00ff007a0c */ /* 0x000fc60003fc5270 */
[----:B------:R-:W-:Y:S01]  /*13b0*/  @!P0 IMAD.MOV R5, RZ, RZ, -R5 ;  /* 0x000000ffff058224 */ /* 0x000fe200078e0a05 */
[----:B------:R-:W-:Y:S01]  /*13c0*/  SEL R228, R4, R3, !P6 ;  /* 0x0000000304e47207 */ /* 0x000fe20007000000 */
[--C-:B------:R-:W-:Y:S01]  /*13d0*/  @!P1 IMAD.IADD R0, R0, 0x1, -R23.reuse ;  /* 0x0000000100009824 */ /* 0x100fe200078e0a17 */
[----:B------:R-:W-:Y:S02]  /*13e0*/  ISETP.GE.AND P0, PT, R201, RZ, PT ;  /* 0x000000ffc900720c */ /* 0x000fe40003f06270 */
[----:B------:R-:W-:Y:S01]  /*13f0*/  IADD3 R3, R136, -0x1, RZ ;  /* 0xffffffff88037810 */ /* 0x000fe20007ffe0ff */
[----:B------:R-:W-:Y:S01]  /*1400*/  @!P5 IMAD.IADD R2, R2, 0x1, -R23 ;  /* 0x000000010202d824 */ /* 0x000fe200078e0a17 */
[C---:B------:R-:W-:Y:S01]  /*1410*/  SEL R169, R4.reuse, R7, !P6 ;  /* 0x0000000704a97207 */ /* 0x040fe20007000000 */
[----:B------:R-:W-:Y:S01]  /*1420*/  @!P4 IMAD.MOV R0, RZ, RZ, -R0 ;  /* 0x000000ffff00c224 */ /* 0x000fe200078e0a00 */
[----:B------:R-:W-:Y:S01]  /*1430*/  SEL R171, R4, R9, !P6 ;  /* 0x0000000904ab7207 */ /* 0x000fe20007000000 */
[----:B------:R-:W-:Y:S01]  /*1440*/  IMAD R228, R228, c[0x0][0x190], RZ ;  /* 0x00006400e4e47a24 */ /* 0x000fe200078e02ff */
[C---:B------:R-:W-:Y:S01]  /*1450*/  SEL R177, R4.reuse, R8, !P6 ;  /* 0x0000000804b17207 */ /* 0x040fe20007000000 */
[----:B------:R-:W-:Y:S01]  /*1460*/  IMAD R169, R169, c[0x0][0x190], RZ ;  /* 0x00006400a9a97a24 */ /* 0x000fe200078e02ff */
[C---:B------:R-:W-:Y:S01]  /*1470*/  SEL R179, R4.reuse, R10, !P6 ;  /* 0x0000000a04b37207 */ /* 0x040fe20007000000 */
[----:B------:R-:W-:Y:S01]  /*1480*/  IMAD R171, R171, c[0x0][0x190], RZ ;  /* 0x00006400abab7a24 */ /* 0x000fe200078e02ff */
[C---:B------:R-:W-:Y:S01]  /*1490*/  SEL R185, R4.reuse, R11, !P6 ;  /* 0x0000000b04b97207 */ /* 0x040fe20007000000 */
[----:B------:R-:W-:Y:S01]  /*14a0*/  @!P0 IMAD.MOV R2, RZ, RZ, -R2 ;  /* 0x000000ffff028224 */ /* 0x000fe200078e0a02 */
[C---:B------:R-:W-:Y:S01]  /*14b0*/  SEL R187, R4.reuse, R13, !P6 ;  /* 0x0000000d04bb7207 */ /* 0x040fe20007000000 */
[----:B------:R-:W-:Y:S01]  /*14c0*/  IMAD R177, R177, c[0x0][0x190], RZ ;  /* 0x00006400b1b17a24 */ /* 0x000fe200078e02ff */
        /* <DEDUP_REMOVED lines=16> */
[----:B------:R-:W-:Y:S01]  /*15d0*/  SEL R236, R4, R21, !P6 ;  /* 0x0000001504ec7207 */ /* 0x000fe20007000000 */
[----:B------:R-:W-:Y:S01]  /*15e0*/  IMAD R220, R220, c[0x0][0x190], RZ ;  /* 0x00006400dcdc7a24 */ /* 0x000fe200078e02ff */
[----:B------:R-:W-:Y:S01]  /*15f0*/  IADD3 R4, R136, -0x51, RZ ;  /* 0xffffffaf88047810 */ /* 0x000fe20007ffe0ff */
[----:B------:R-:W-:Y:S01]  /*1600*/  IMAD R224, R224, c[0x0][0x190], RZ ;  /* 0x00006400e0e07a24 */ /* 0x000fe200078e02ff */
[----:B------:R-:W-:Y:S01]  /*1610*/  ISETP.GE.U32.AND P5, PT, R3, 0x7fffffe0, PT ;  /* 0x7fffffe00300780c */ /* 0x000fe20003fa6070 */
[----:B------:R-:W-:Y:S01]  /*1620*/  IMAD R232, R232, c[0x0][0x190], RZ ;  /* 0x00006400e8e87a24 */ /* 0x000fe200078e02ff */
[----:B------:R-:W-:Y:S01]  /*1630*/  ISETP.NE.AND P4, PT, RZ, c[0x0][0x178], PT ;  /* 0x00005e00ff007a0c */ /* 0x000fe20003f85270 */
[----:B------:R-:W-:Y:S01]  /*1640*/  IMAD R236, R236, c[0x0][0x190], RZ ;  /* 0x00006400ecec7a24 */ /* 0x000fe200078e02ff */
[----:B------:R-:W-:-:S02]  /*1650*/  LOP3.LUT R3, RZ, c[0x0][0x178], RZ, 0x33, !PT ;  /* 0x00005e00ff037a12 */ /* 0x000fc400078e33ff */
[----:B------:R-:W-:Y:S02]  /*1660*/  ISETP.GE.U32.AND P1, PT, R4, 0x7fffff90, PT ;  /* 0x7fffff900400780c */ /* 0x000fe40003f26070 */
[C---:B------:R-:W-:Y:S02]  /*1670*/  IADD3 R4, R136.reuse, -0x5, RZ ;  /* 0xfffffffb88047810 */ /* 0x040fe40007ffe0ff */
[----:B------:R-:W-:Y:S02]  /*1680*/  SEL R215, R3, R0, !P4 ;  /* 0x0000000003d77207 */ /* 0x000fe40006000000 */
[----:B------:R-:W-:Y:S02]  /*1690*/  IADD3 R0, R136, -0xd, RZ ;  /* 0xfffffff388007810 */ /* 0x000fe40007ffe0ff */
[----:B------:R-:W-:Y:S01]  /*16a0*/  ISETP.GE.U32.AND P0, PT, R4, 0x7fffffdc, PT ;  /* 0x7fffffdc0400780c */ /* 0x000fe20003f06070 */
[----:B------:R-:W-:Y:S01]  /*16b0*/  IMAD R215, R215, c[0x0][0x184], RZ ;  /* 0x00006100d7d77a24 */ /* 0x000fe200078e02ff */
[----:B------:R-:W-:-:S02]  /*16c0*/  SEL R7, RZ, 0x4, P2 ;  /* 0x00000004ff077807 */ /* 0x000fc40001000000 */
[----:B------:R-:W-:Y:S01]  /*16d0*/  ISETP.GE.U32.AND P6, PT, R6, 0x7fffff8e, PT ;  /* 0x7fffff8e0600780c */ /* 0x000fe20003fc6070 */
[----:B------:R-:W-:Y:S01]  /*16e0*/  IMAD.SHL.U32 R213, R215, 0x4, RZ ;  /* 0x00000004d7d57824 */ /* 0x000fe200078e00ff */
[----:B------:R-:W-:Y:S02]  /*16f0*/  IADD3 R4, R136, -0x9, RZ ;  /* 0xfffffff788047810 */ /* 0x000fe40007ffe0ff */
[----:B------:R-:W-:Y:S02]  /*1700*/  ISETP.GE.U32.AND P2, PT, R0, 0x7fffffd4, PT ;  /* 0x7fffffd40000780c */ /* 0x000fe40003f46070 */
[----:B------:R-:W-:Y:S02]  /*1710*/  IADD3 R0, R136, -0x11, RZ ;  /* 0xffffffef88007810 */ /* 0x000fe40007ffe0ff */
[----:B------:R-:W-:Y:S02]  /*1720*/  SEL R9, RZ, 0x1, P3 ;  /* 0x00000001ff097807 */ /* 0x000fe40001800000 */
[----:B------:R-:W-:-:S02]  /*1730*/  LEA R22, P3, R168, c[0x0][0x168], 0x2 ;  /* 0x00005a00a8167a11 */ /* 0x000fc400078610ff */
[----:B------:R-:W-:Y:S02]  /*1740*/  SEL R216, R3, R2, !P4 ;  /* 0x0000000203d87207 */ /* 0x000fe40006000000 */
[----:B------:R-:W-:Y:S02]  /*1750*/  ISETP.GE.U32.AND P4, PT, R4, 0x7fffffd8, PT ;  /* 0x7fffffd80400780c */ /* 0x000fe40003f86070 */
[----:B------:R-:W-:Y:S01]  /*1760*/  SEL R10, RZ, 0x1fffe, P6 ;  /* 0x0001fffeff0a7807 */ /* 0x000fe20003000000 */
[----:B------:R-:W-:Y:S01]  /*1770*/  IMAD R216, R216, c[0x0][0x184], RZ ;  /* 0x00006100d8d87a24 */ /* 0x000fe200078e02ff */
[----:B------:R-:W-:Y:S02]  /*1780*/  ISETP.GE.U32.AND P6, PT, R0, 0x7fffffd0, PT ;  /* 0x7fffffd00000780c */ /* 0x000fe40003fc6070 */
[----:B------:R-:W-:Y:S01]  /*1790*/  SEL R4, RZ, 0x7fff8, P1 ;  /* 0x0007fff8ff047807 */ /* 0x000fe20000800000 */
[----:B------:R-:W-:Y:S01]  /*17a0*/  IMAD.SHL.U32 R212, R216, 0x4, RZ ;  /* 0x00000004d8d47824 */ /* 0x000fe200078e00ff */
[----:B------:R-:W-:Y:S01]  /*17b0*/  LEA.HI.X.SX32 R0, R168, c[0x0][0x16c], 0x2, P3 ;  /* 0x00005b00a8007a11 */ /* 0x000fe200018f16ff */
[----:B------:R-:W-:Y:S01]  /*17c0*/  IMAD.IADD R9, R9, 0x1, R10 ;  /* 0x0000000109097824 */ /* 0x000fe200078e020a */
[----:B------:R-:W-:-:S02]  /*17d0*/  LEA R14, P1, R169, R22, 0x2 ;  /* 0x00000016a90e7211 */ /* 0x000fc400078210ff */
[----:B------:R-:W-:Y:S02]  /*17e0*/  LEA R42, P3, R171, R22, 0x2 ;  /* 0x00000016ab2a7211 */ /* 0x000fe400078610ff */
[----:B------:R-:W-:Y:S02]  /*17f0*/  LEA.HI.X.SX32 R15, R169, R0, 0x2, P1 ;  /* 0x00000000a90f7211 */ /* 0x000fe400008f16ff */
[----:B------:R-:W-:Y:S02]  /*1800*/  LEA R28, P1, R177, R22, 0x2 ;  /* 0x00000016b11c7211 */ /* 0x000fe400078210ff */
[----:B------:R-:W-:Y:S02]  /*1810*/  LEA.HI.X.SX32 R43, R171, R0, 0x2, P3 ;  /* 0x00000000ab2b7211 */ /* 0x000fe400018f16ff */
[----:B------:R-:W-:Y:S02]  /*1820*/  LEA R40, P3, R179, R22, 0x2 ;  /* 0x00000016b3287211 */ /* 0x000fe400078610ff */
[----:B------:R-:W-:-:S02]  /*1830*/  LEA.HI.X.SX32 R29, R177, R0, 0x2, P1 ;  /* 0x00000000b11d7211 */ /* 0x000fc400008f16ff */
        /* <DEDUP_REMOVED lines=24> */
[----:B------:R-:W-:Y:S02]  /*19c0*/  IADD3 R44, P1, R213, c[0x0][0x160], RZ ;  /* 0x00005800d52c7a10 */ /* 0x000fe40007f3e0ff */
[----:B------:R-:W-:Y:S01]  /*19d0*/  LEA.HI.X.SX32 R23, R236, R0, 0x2, P3 ;  /* 0x00000000ec177211 */ /* 0x000fe200018f16ff */
[----:B------:R-:W-:Y:S01]  /*19e0*/  IMAD.MOV.U32 R0, RZ, RZ, c[0x0][0x188] ;  /* 0x00006200ff007624 */ /* 0x000fe200078e00ff */
[----:B------:R-:W-:Y:S02]  /*19f0*/  IADD3 R46, P3, R212, c[0x0][0x160], RZ ;  /* 0x00005800d42e7a10 */ /* 0x000fe40007f7e0ff */
[----:B------:R-:W-:Y:S01]  /*1a00*/  IADD3 R5, R136, -0x15, RZ ;  /* 0xffffffeb88057810 */ /* 0x000fe20007ffe0ff */
[C---:B------:R-:W-:Y:S01]  /*1a10*/  IMAD.SHL.U32 R50, R0.reuse, 0x4, RZ ;  /* 0x0000000400327824 */ /* 0x040fe200078e00ff */
[----:B------:R-:W-:Y:S01]  /*1a20*/  LEA.HI.X.SX32 R45, R215, c[0x0][0x164], 0x2, P1 ;  /* 0x00005900d72d7a11 */ /* 0x000fe200008f16ff */
[----:B------:R-:W-:Y:S01]  /*1a30*/  IMAD R243, R0, 0xc, RZ ;  /* 0x0000000c00f37824 */ /* 0x000fe200078e02ff */
[----:B------:R-:W-:Y:S01]  /*1a40*/  IADD3 R6, R136, -0x19, RZ ;  /* 0xffffffe788067810 */ /* 0x000fe20007ffe0ff */
[----:B------:R-:W-:Y:S01]  /*1a50*/  IMAD.SHL.U32 R235, R0, 0x10, RZ ;  /* 0x0000001000eb7824 */ /* 0x000fe200078e00ff */
[----:B------:R-:W-:Y:S01]  /*1a60*/  LEA.HI.X.SX32 R47, R216, c[0x0][0x164], 0x2, P3 ;  /* 0x00005900d82f7a11 */ /* 0x000fe200018f16ff */
[----:B------:R1:W-:Y:S01]  /*1a70*/  LDGSTS.E [R205], [R44.64], !P5 ;  /* 0x000000002ccd7fae */ /* 0x0003e2000e921844 */
[----:B------:R-:W-:Y:S01]  /*1a80*/  ISETP.GE.U32.AND P1, PT, R5, 0x7fffffcc, PT ;  /* 0x7fffffcc0500780c */ /* 0x000fe20003f26070 */
[----:B------:R-:W-:Y:S01]  /*1a90*/  IMAD.WIDE R48, R50, 0x4, R44 ;  /* 0x0000000432307825 */ /* 0x000fe200078e022c */
[----:B------:R-:W-:Y:S01]  /*1aa0*/  IADD3 R5, R136, -0x1d, RZ ;  /* 0xffffffe388057810 */ /* 0x000fe20007ffe0ff */
[----:B------:R2:W-:Y:S01]  /*1ab0*/  LDGSTS.E [R205+0x200], [R46.64], !P5 ;  /* 0x002000002ecd7fae */ /* 0x0005e2000e921844 */
[----:B------:R-:W-:Y:S01]  /*1ac0*/  ISETP.GE.U32.AND P3, PT, R6, 0x7fffffc8, PT ;  /* 0x7fffffc80600780c */ /* 0x000fe20003f66070 */
[----:B------:R-:W-:Y:S01]  /*1ad0*/  IMAD.WIDE R50, R50, 0x4, R46 ;  /* 0x0000000432327825 */ /* 0x000fe200078e022e */
[----:B------:R-:W-:Y:S01]  /*1ae0*/  ISETP.GE.U32.AND P5, PT, R5, 0x7fffffc4, PT ;  /* 0x7fffffc40500780c */ /* 0x000fe20003fa6070 */
[----:B------:R3:W-:Y:S01]  /*1af0*/  LDGSTS.E [R205+0x1000], [R48.64], !P0 ;  /* 0x0100000030cd7fae */ /* 0x0007e2000c121844 */
[----:B------:R-:W-:Y:S01]  /*1b00*/  IADD3 R5, R136, -0x2, RZ ;  /* 0xfffffffe88057810 */ /* 0x000fe20007ffe0ff */
[----:B------:R-:W-:Y:S01]  /*1b10*/  IMAD.SHL.U32 R6, R0, 0x8, RZ ;  /* 0x0000000800067824 */ /* 0x000fe200078e00ff */
[----:B------:R-:W-:Y:S01]  /*1b20*/  LOP3.LUT R10, R9, 0x3, RZ, 0xc0, !PT ;  /* 0x00000003090a7812 */ /* 0x000fe200078ec0ff */
[----:B------:R4:W-:Y:S01]  /*1b30*/  LDGSTS.E [R205+0x1200], [R50.64], !P0 ;  /* 0x0120000032cd7fae */ /* 0x0009e2000c121844 */
[----:B------:R-:W-:Y:S01]  /*1b40*/  ISETP.GE.U32.AND P0, PT, R5, 0x7fffffdf, PT ;  /* 0x7fffffdf0500780c */ /* 0x000fe20003f06070 */
[----:B------:R-:W-:Y:S01]  /*1b50*/  IMAD.WIDE R52, R6, 0x4, R44 ;  /* 0x0000000406347825 */ /* 0x000fe200078e022c */
[----:B------:R-:W-:-:S02]  /*1b60*/  IADD3 R5, R136, -0x6, RZ ;  /* 0xfffffffa88057810 */ /* 0x000fc40007ffe0ff */
[----:B------:R-:W-:Y:S01]  /*1b70*/  IADD3 R4, R10, R4, R7 ;  /* 0x000000040a047210 */ /* 0x000fe20007ffe007 */
[----:B------:R-:W-:Y:S01]  /*1b80*/  IMAD.WIDE R54, R6, 0x4, R46 ;  /* 0x0000000406367825 */ /* 0x000fe200078e022e */
[----:B------:R5:W-:Y:S01]  /*1b90*/  LDGSTS.E [R205+0x2000], [R52.64], !P4 ;  /* 0x0200000034cd7fae */ /* 0x000be2000e121844 */
[C---:B------:R-:W-:Y:S02]  /*1ba0*/  IADD3 R6, R136.reuse, -0x1a, RZ ;  /* 0xffffffe688067810 */ /* 0x040fe40007ffe0ff */
[----:B------:R-:W-:Y:S01]  /*1bb0*/  IMAD.WIDE R56, R243, 0x4, R44 ;  /* 0x00000004f3387825 */ /* 0x000fe200078e022c */
[----:B------:R1:W-:Y:S01]  /*1bc0*/  LDGSTS.E [R205+0x2200], [R54.64], !P4 ;  /* 0x0220000036cd7fae */ /* 0x0003e2000e121844 */
[----:B------:R-:W-:Y:S02]  /*1bd0*/  ISETP.GE.U32.AND P4, PT, R5, 0x7fffffdb, PT ;  /* 0x7fffffdb0500780c */ /* 0x000fe40003f86070 */
[----:B------:R-:W-:Y:S01]  /*1be0*/  IMAD.WIDE R58, R243, 0x4, R46 ;  /* 0x00000004f33a7825 */ /* 0x000fe200078e022e */
[C---:B------:R-:W-:Y:S01]  /*1bf0*/  IADD3 R5, R136.reuse, -0xa, RZ ;  /* 0xfffffff688057810 */ /* 0x040fe20007ffe0ff */
[----:B------:R1:W-:Y:S01]  /*1c00*/  LDGSTS.E [R205+0x3000], [R56.64], !P2 ;  /* 0x0300000038cd7fae */ /* 0x0003e2000d121844 */
[----:B------:R-:W-:Y:S01]  /*1c10*/  IADD3 R10, R136, -0x44, RZ ;  /* 0xffffffbc880a7810 */ /* 0x000fe20007ffe0ff */
[----:B------:R-:W-:-:S02]  /*1c20*/  IMAD.WIDE R60, R235, 0x4, R44 ;  /* 0x00000004eb3c7825 */ /* 0x000fc400078e022c */
[----:B------:R1:W-:Y:S01]  /*1c30*/  LDGSTS.E [R205+0x3200], [R58.64], !P2 ;  /* 0x032000003acd7fae */ /* 0x0003e2000d121844 */
[----:B------:R-:W-:Y:S01]  /*1c40*/  ISETP.GE.U32.AND P2, PT, R5, 0x7fffffd7, PT ;  /* 0x7fffffd70500780c */ /* 0x000fe20003f46070 */
[----:B------:R-:W-:Y:S01]  /*1c50*/  IMAD R227, R0, 0x14, RZ ;  /* 0x0000001400e37824 */ /* 0x000fe200078e02ff */
[----:B------:R-:W-:Y:S01]  /*1c60*/  IADD3 R5, R136, -0xe, RZ ;  /* 0xfffffff288057810 */ /* 0x000fe20007ffe0ff */
[----:B------:R-:W-:Y:S01]  /*1c70*/  IMAD.WIDE R62, R235, 0x4, R46 ;  /* 0x00000004eb3e7825 */ /* 0x000fe200078e022e */
[----:B------:R1:W-:Y:S03]  /*1c80*/  LDGSTS.E [R205+0x4000], [R60.64], !P6 ;  /* 0x040000003ccd7fae */ /* 0x0003e6000f121844 */
[----:B------:R-:W-:Y:S01]  /*1c90*/  IMAD.WIDE R64, R227, 0x4, R44 ;  /* 0x00000004e3407825 */ /* 0x000fe200078e022c */
[----:B------:R1:W-:Y:S01]  /*1ca0*/  LDGSTS.E [R205+0x4200], [R62.64], !P6 ;  /* 0x042000003ecd7fae */ /* 0x0003e2000f121844 */
[----:B------:R-:W-:-:S02]  /*1cb0*/  ISETP.GE.U32.AND P6, PT, R5, 0x7fffffd3, PT ;  /* 0x7fffffd30500780c */ /* 0x000fc40003fc6070 */
[----:B------:R-:W-:Y:S01]  /*1cc0*/  IMAD.WIDE R66, R227, 0x4, R46 ;  /* 0x00000004e3427825 */ /* 0x000fe200078e022e */
[----:B------:R-:W-:Y:S01]  /*1cd0*/  IADD3 R5, R136, -0x12, RZ ;  /* 0xffffffee88057810 */ /* 0x000fe20007ffe0ff */
[----:B------:R1:W-:Y:S02]  /*1ce0*/  LDGSTS.E [R205+0x5000], [R64.64], !P1 ;  /* 0x0500000040cd7fae */ /* 0x0003e4000c921844 */
[C---:B------:R-:W-:Y:S02]  /*1cf0*/  IMAD R219, R0.reuse, 0x18, RZ ;  /* 0x0000001800db7824 */ /* 0x040fe400078e02ff */
[----:B------:R-:W-:Y:S01]  /*1d00*/  IMAD R198, R0, 0x1c, RZ ;  /* 0x0000001c00c67824 */ /* 0x000fe200078e02ff */
[----:B------:R1:W-:Y:S01]  /*1d10*/  LDGSTS.E [R205+0x5200], [R66.64], !P1 ;  /* 0x0520000042cd7fae */ /* 0x0003e2000c921844 */
[----:B------:R-:W-:Y:S01]  /*1d20*/  IMAD.WIDE R68, R219, 0x4, R44 ;  /* 0x00000004db447825 */ /* 0x000fe200078e022c */
[----:B------:R-:W-:Y:S02]  /*1d30*/  ISETP.GE.U32.AND P1, PT, R5, 0x7fffffcf, PT ;  /* 0x7fffffcf0500780c */ /* 0x000fe40003f26070 */
[----:B------:R-:W-:Y:S01]  /*1d40*/  IADD3 R5, R136, -0x16, RZ ;  /* 0xffffffea88057810 */ /* 0x000fe20007ffe0ff */
[----:B------:R-:W-:Y:S01]  /*1d50*/  IMAD.WIDE R70, R219, 0x4, R46 ;  /* 0x00000004db467825 */ /* 0x000fe200078e022e */
[----:B------:R1:W-:Y:S03]  /*1d60*/  LDGSTS.E [R205+0x6000], [R68.64], !P3 ;  /* 0x0600000044cd7fae */ /* 0x0003e6000d921844 */
[----:B------:R-:W-:Y:S01]  /*1d70*/  IMAD.WIDE R72, R198, 0x4, R44 ;  /* 0x00000004c6487825 */ /* 0x000fe200078e022c */
[----:B------:R1:W-:Y:S01]  /*1d80*/  LDGSTS.E [R205+0x6200], [R70.64], !P3 ;  /* 0x0620000046cd7fae */ /* 0x0003e2000d921844 */
[----:B------:R-:W-:-:S02]  /*1d90*/  ISETP.GE.U32.AND P3, PT, R5, 0x7fffffcb, PT ;  /* 0x7fffffcb0500780c */ /* 0x000fc40003f66070 */
[----:B------:R-:W-:Y:S01]  /*1da0*/  IMAD.WIDE R74, R198, 0x4, R46 ;  /* 0x00000004c64a7825 */ /* 0x000fe200078e022e */
[----:B------:R1:W-:Y:S01]  /*1db0*/  LDGSTS.E [R205+0x7000], [R72.64], !P5 ;  /* 0x0700000048cd7fae */ /* 0x0003e2000e921844 */
[----:B------:R-:W-:Y:S02]  /*1dc0*/  IADD3 R5, R136, -0x1e, RZ ;  /* 0xffffffe288057810 */ /* 0x000fe40007ffe0ff */
[----:B------:R-:W-:Y:S01]  /*1dd0*/  IMAD.WIDE R76, R0, 0x4, R44 ;  /* 0x00000004004c7825 */ /* 0x000fe200078e022c */
[----:B------:R1:W-:Y:S01]  /*1de0*/  LDGSTS.E [R205+0x7200], [R74.64], !P5 ;  /* 0x072000004acd7fae */ /* 0x0003e2000e921844 */
[----:B------:R-:W-:Y:S02]  /*1df0*/  ISETP.GE.U32.AND P5, PT, R6, 0x7fffffc7, PT ;  /* 0x7fffffc70600780c */ /* 0x000fe40003fa6070 */
[C---:B------:R-:W-:Y:S01]  /*1e00*/  IMAD R8, R0.reuse, 0x5, RZ ;  /* 0x0000000500087824 */ /* 0x040fe200078e02ff */
[----:B------:R1:W-:Y:S01]  /*1e10*/  LDGSTS.E [R211+0x400], [R76.64], !P0 ;  /* 0x004000004cd37fae */ /* 0x0003e2000c121844 */
[----:B------:R-:W-:-:S04]  /*1e20*/  IMAD.WIDE R78, R0, 0x4, R46 ;  /* 0x00000004004e7825 */ /* 0x000fc800078e022e */
[C---:B------:R-:W-:Y:S01]  /*1e30*/  IMAD.WIDE R80, R8.reuse, 0x4, R44 ;  /* 0x0000000408507825 */ /* 0x040fe200078e022c */
[----:B------:R1:W-:Y:S01]  /*1e40*/  LDGSTS.E [R211+0x600], [R78.64], !P0 ;  /* 0x006000004ed37fae */ /* 0x0003e2000c121844 */
[----:B------:R-:W-:Y:S02]  /*1e50*/  ISETP.GE.U32.AND P0, PT, R5, 0x7fffffc3, PT ;  /* 0x7fffffc30500780c */ /* 0x000fe40003f06070 */
[----:B------:R-:W-:Y:S01]  /*1e60*/  IMAD.WIDE R82, R8, 0x4, R46 ;  /* 0x0000000408527825 */ /* 0x000fe200078e022e */
[----:B------:R-:W-:Y:S01]  /*1e70*/  IADD3 R5, R136, -0x3, RZ ;  /* 0xfffffffd88057810 */ /* 0x000fe20007ffe0ff */
[----:B------:R1:W-:Y:S02]  /*1e80*/  LDGSTS.E [R211+0x1400], [R80.64], !P4 ;  /* 0x0140000050d37fae */ /* 0x0003e4000e121844 */
[C---:B------:R-:W-:Y:S02]  /*1e90*/  IMAD R249, R0.reuse, 0x9, RZ ;  /* 0x0000000900f97824 */ /* 0x040fe400078e02ff */
[----:B------:R1:W-:Y:S01]  /*1ea0*/  LDGSTS.E [R211+0x1600], [R82.64], !P4 ;  /* 0x0160000052d37fae */ /* 0x0003e2000e121844 */
[----:B------:R-:W-:Y:S01]  /*1eb0*/  IMAD R241, R0, 0xd, RZ ;  /* 0x0000000d00f17824 */ /* 0x000fe200078e02ff */
[----:B------:R-:W-:Y:S01]  /*1ec0*/  ISETP.GE.U32.AND P4, PT, R5, 0x7fffffde, PT ;  /* 0x7fffffde0500780c */ /* 0x000fe20003f86070 */
[----:B------:R-:W-:Y:S01]  /*1ed0*/  IMAD.WIDE R84, R249, 0x4, R44 ;  /* 0x00000004f9547825 */ /* 0x000fe200078e022c */
[----:B------:R-:W-:-:S03]  /*1ee0*/  IADD3 R5, R136, -0x7, RZ ;  /* 0xfffffff988057810 */ /* 0x000fc60007ffe0ff */
[----:B------:R-:W-:Y:S01]  /*1ef0*/  IMAD.WIDE R86, R249, 0x4, R46 ;  /* 0x00000004f9567825 */ /* 0x000fe200078e022e */
[----:B------:R1:W-:Y:S03]  /*1f00*/  LDGSTS.E [R211+0x2400], [R84.64], !P2 ;  /* 0x0240000054d37fae */ /* 0x0003e6000d121844 */
[----:B------:R-:W-:Y:S01]  /*1f10*/  IMAD.WIDE R88, R241, 0x4, R44 ;  /* 0x00000004f1587825 */ /* 0x000fe200078e022c */
[----:B------:R1:W-:Y:S01]  /*1f20*/  LDGSTS.E [R211+0x2600], [R86.64], !P2 ;  /* 0x0260000056d37fae */ /* 0x0003e2000d121844 */
[----:B------:R-:W-:Y:S02]  /*1f30*/  ISETP.GE.U32.AND P2, PT, R5, 0x7fffffda, PT ;  /* 0x7fffffda0500780c */ /* 0x000fe40003f46070 */
[----:B------:R-:W-:Y:S01]  /*1f40*/  IMAD.WIDE R90, R241, 0x4, R46 ;  /* 0x00000004f15a7825 */ /* 0x000fe200078e022e */
[----:B------:R-:W-:Y:S01]  /*1f50*/  IADD3 R5, R136, -0xb, RZ ;  /* 0xfffffff588057810 */ /* 0x000fe20007ffe0ff */
[----:B------:R1:W-:Y:S02]  /*1f60*/  LDGSTS.E [R211+0x3400], [R88.64], !P6 ;  /* 0x0340000058d37fae */ /* 0x0003e4000f121844 */
[----:B------:R-:W-:-:S02]  /*1f70*/  IMAD R233, R0, 0x11, RZ ;  /* 0x0000001100e97824 */ /* 0x000fc400078e02ff */
        /* <DEDUP_REMOVED lines=27> */
[----:B------:R-:W-:-:S02]  /*2130*/  IMAD.SHL.U32 R8, R0, 0x2, RZ ;  /* 0x0000000200087824 */ /* 0x000fc400078e00ff */
[----:B------:R1:W-:Y:S01]  /*2140*/  LDGSTS.E [R211+0x7600], [R106.64], !P0 ;  /* 0x076000006ad37fae */ /* 0x0003e2000c121844 */
[----:B------:R-:W-:Y:S01]  /*2150*/  IMAD R6, R0, 0x6, RZ ;  /* 0x0000000600067824 */ /* 0x000fe200078e02ff */
[----:B------:R-:W-:Y:S01]  /*2160*/  ISETP.GE.U32.AND P0, PT, R5, 0x7fffffc6, PT ;  /* 0x7fffffc60500780c */ /* 0x000fe20003f06070 */
[----:B------:R-:W-:Y:S01]  /*2170*/  IMAD.WIDE R108, R8, 0x4, R44 ;  /* 0x00000004086c7825 */ /* 0x000fe200078e022c */
[----:B------:R-:W-:-:S03]  /*2180*/  IADD3 R5, R136, -0x1f, RZ ;  /* 0xffffffe188057810 */ /* 0x000fc60007ffe0ff */
[----:B------:R-:W-:Y:S01]  /*2190*/  IMAD.WIDE R110, R8, 0x4, R46 ;  /* 0x00000004086e7825 */ /* 0x000fe200078e022e */
[----:B------:R1:W-:Y:S03]  /*21a0*/  LDGSTS.E [R210+0x800], [R108.64], !P4 ;  /* 0x008000006cd27fae */ /* 0x0003e6000e121844 */
[C---:B------:R-:W-:Y:S01]  /*21b0*/  IMAD.WIDE R112, R6.reuse, 0x4, R44 ;  /* 0x0000000406707825 */ /* 0x040fe200078e022c */
[----:B------:R1:W-:Y:S01]  /*21c0*/  LDGSTS.E [R210+0xa00], [R110.64], !P4 ;  /* 0x00a000006ed27fae */ /* 0x0003e2000e121844 */
[----:B------:R-:W-:Y:S02]  /*21d0*/  ISETP.GE.U32.AND P4, PT, R5, 0x7fffffc2, PT ;  /* 0x7fffffc20500780c */ /* 0x000fe40003f86070 */
[----:B------:R-:W-:Y:S01]  /*21e0*/  IMAD.WIDE R114, R6, 0x4, R46 ;  /* 0x0000000406727825 */ /* 0x000fe200078e022e */
[C---:B------:R-:W-:Y:S01]  /*21f0*/  IADD3 R5, R136.reuse, -0x4, RZ ;  /* 0xfffffffc88057810 */ /* 0x040fe20007ffe0ff */
[----:B------:R1:W-:Y:S01]  /*2200*/  LDGSTS.E [R210+0x1800], [R112.64], !P2 ;  /* 0x0180000070d27fae */ /* 0x0003e2000d121844 */
[----:B------:R-:W-:Y:S01]  /*2210*/  IADD3 R6, R136, -0x1c, RZ ;  /* 0xffffffe488067810 */ /* 0x000fe20007ffe0ff */
        /* <DEDUP_REMOVED lines=25> */
[----:B------:R-:W-:Y:S01]  /*23b0*/  IMAD R206, R0, 0x1a, RZ ;  /* 0x0000001a00ce7824 */ /* 0x000fe200078e02ff */
[----:B------:R-:W-:Y:S01]  /*23c0*/  IADD3 R5, R136, -0x14, RZ ;  /* 0xffffffec88057810 */ /* 0x000fe20007ffe0ff */
[----:B------:R-:W-:Y:S01]  /*23d0*/  IMAD.WIDE R130, R223, 0x4, R46 ;  /* 0x00000004df827825 */ /* 0x000fe200078e022e */
[----:B------:R1:W-:Y:S03]  /*23e0*/  LDGSTS.E [R210+0x5800], [R128.64], !P5 ;  /* 0x0580000080d27fae */ /* 0x0003e6000e921844 */
[----:B------:R-:W-:Y:S01]  /*23f0*/  IMAD R161, R0, 0x1e, RZ ;  /* 0x0000001e00a17824 */ /* 0x000fe200078e02ff */
[----:B------:R1:W-:Y:S01]  /*2400*/  LDGSTS.E [R210+0x5a00], [R130.64], !P5 ;  /* 0x05a0000082d27fae */ /* 0x0003e2000e921844 */
[----:B------:R-:W-:Y:S01]  /*2410*/  IMAD.WIDE R132, R206, 0x4, R44 ;  /* 0x00000004ce847825 */ /* 0x000fe200078e022c */
[----:B------:R-:W-:-:S02]  /*2420*/  ISETP.GE.U32.AND P5, PT, R5, 0x7fffffcd, PT ;  /* 0x7fffffcd0500780c */ /* 0x000fc40003fa6070 */
[----:B------:R-:W-:Y:S01]  /*2430*/  IADD3 R5, R136, -0x18, RZ ;  /* 0xffffffe888057810 */ /* 0x000fe20007ffe0ff */
[----:B------:R-:W-:Y:S01]  /*2440*/  IMAD R11, R0, 0x3, RZ ;  /* 0x00000003000b7824 */ /* 0x000fe200078e02ff */
[----:B------:R1:W-:Y:S01]  /*2450*/  LDGSTS.E [R210+0x6800], [R132.64], !P0 ;  /* 0x0680000084d27fae */ /* 0x0003e2000c121844 */
[----:B------:R-:W-:-:S04]  /*2460*/  IMAD.WIDE R134, R206, 0x4, R46 ;  /* 0x00000004ce867825 */ /* 0x000fc800078e022e */
[----:B------:R-:W-:Y:S01]  /*2470*/  IMAD.WIDE R182, R161, 0x4, R44 ;  /* 0x00000004a1b67825 */ /* 0x000fe200078e022c */
[----:B------:R1:W-:Y:S01]  /*2480*/  LDGSTS.E [R210+0x6a00], [R134.64], !P0 ;  /* 0x06a0000086d27fae */ /* 0x0003e2000c121844 */
[----:B------:R-:W-:Y:S02]  /*2490*/  ISETP.GE.U32.AND P0, PT, R5, 0x7fffffc9, PT ;  /* 0x7fffffc90500780c */ /* 0x000fe40003f06070 */
[----:B------:R-:W-:Y:S01]  /*24a0*/  IMAD R8, R0, 0x7, RZ ;  /* 0x0000000700087824 */ /* 0x000fe200078e02ff */
[----:B------:R1:W-:Y:S01]  /*24b0*/  LDGSTS.E [R210+0x7800], [R182.64], !P4 ;  /* 0x07800000b6d27fae */ /* 0x0003e2000e121844 */
[----:B------:R-:W-:Y:S01]  /*24c0*/  IMAD.WIDE R138, R161, 0x4, R46 ;  /* 0x00000004a18a7825 */ /* 0x000fe200078e022e */
[----:B------:R-:W-:-:S03]  /*24d0*/  IADD3 R5, R136, -0x20, RZ ;  /* 0xffffffe088057810 */ /* 0x000fc60007ffe0ff */
[C---:B------:R-:W-:Y:S01]  /*24e0*/  IMAD.WIDE R140, R11.reuse, 0x4, R44 ;  /* 0x000000040b8c7825 */ /* 0x040fe200078e022c */
[----:B------:R1:W-:Y:S01]  /*24f0*/  LDGSTS.E [R210+0x7a00], [R138.64], !P4 ;  /* 0x07a000008ad27fae */ /* 0x0003e2000e121844 */
[----:B------:R-:W-:Y:S02]  /*2500*/  ISETP.GE.U32.AND P4, PT, R6, 0x7fffffc5, PT ;  /* 0x7fffffc50600780c */ /* 0x000fe40003f86070 */
[----:B------:R-:W-:Y:S01]  /*2510*/  IMAD.WIDE R142, R11, 0x4, R46 ;  /* 0x000000040b8e7825 */ /* 0x000fe200078e022e */
[----:B------:R1:W-:Y:S01]  /*2520*/  LDGSTS.E [R209+0xc00], [R140.64], !P2 ;  /* 0x00c000008cd17fae */ /* 0x0003e2000d121844 */
[----:B------:R-:W-:Y:S02]  /*2530*/  IADD3 R6, R136, -0x32, RZ ;  /* 0xffffffce88067810 */ /* 0x000fe40007ffe0ff */
[----:B------:R-:W-:Y:S01]  /*2540*/  IMAD.WIDE R172, R8, 0x4, R44 ;  /* 0x0000000408ac7825 */ /* 0x000fe200078e022c */
[----:B------:R1:W-:Y:S01]  /*2550*/  LDGSTS.E [R209+0xe00], [R142.64], !P2 ;  /* 0x00e000008ed17fae */ /* 0x0003e2000d121844 */
[----:B------:R-:W-:-:S02]  /*2560*/  ISETP.GE.U32.AND P2, PT, R5, 0x7fffffc1, PT ;  /* 0x7fffffc10500780c */ /* 0x000fc40003f46070 */
[----:B------:R-:W-:Y:S01]  /*2570*/  IMAD R245, R0, 0xb, RZ ;  /* 0x0000000b00f57824 */ /* 0x000fe200078e02ff */
[----:B------:R1:W-:Y:S01]  /*2580*/  LDGSTS.E [R209+0x1c00], [R172.64], !P6 ;  /* 0x01c00000acd17fae */ /* 0x0003e2000f121844 */
[----:B------:R-:W-:Y:S01]  /*2590*/  IMAD.WIDE R174, R8, 0x4, R46 ;  /* 0x0000000408ae7825 */ /* 0x000fe200078e022e */
[C---:B------:R-:W-:Y:S02]  /*25a0*/  IADD3 R8, R136.reuse, -0x3a, RZ ;  /* 0xffffffc688087810 */ /* 0x040fe40007ffe0ff */
[----:B------:R-:W-:Y:S01]  /*25b0*/  IADD3 R11, R136, -0x59, RZ ;  /* 0xffffffa7880b7810 */ /* 0x000fe20007ffe0ff */
[C---:B------:R-:W-:Y:S01]  /*25c0*/  IMAD.WIDE R180, R245.reuse, 0x4, R44 ;  /* 0x00000004f5b47825 */ /* 0x040fe200078e022c */
[----:B------:R1:W-:Y:S01]  /*25d0*/  LDGSTS.E [R209+0x1e00], [R174.64], !P6 ;  /* 0x01e00000aed17fae */ /* 0x0003e2000f121844 */
[----:B------:R-:W-:Y:S02]  /*25e0*/  ISETP.GE.AND P6, PT, R192, R5, PT ;  /* 0x00000005c000720c */ /* 0x000fe40003fc6270 */
[----:B------:R-:W-:Y:S01]  /*25f0*/  IMAD.WIDE R166, R245, 0x4, R46 ;  /* 0x00000004f5a67825 */ /* 0x000fe200078e022e */
[----:B------:R-:W-:Y:S01]  /*2600*/  IADD3 R5, R136, -0x34, RZ ;  /* 0xffffffcc88057810 */ /* 0x000fe20007ffe0ff */
[----:B------:R1:W-:Y:S02]  /*2610*/  LDGSTS.E [R209+0x2c00], [R180.64], !P1 ;  /* 0x02c00000b4d17fae */ /* 0x0003e4000c921844 */
[----:B------:R-:W-:-:S02]  /*2620*/  IMAD R237, R0, 0xf, RZ ;  /* 0x0000000f00ed7824 */ /* 0x000fc400078e02ff */
[----:B------:R-:W-:Y:S01]  /*2630*/  IMAD R229, R0, 0x13, RZ ;  /* 0x0000001300e57824 */ /* 0x000fe200078e02ff */
[----:B------:R1:W-:Y:S01]  /*2640*/  LDGSTS.E [R209+0x2e00], [R166.64], !P1 ;  /* 0x02e00000a6d17fae */ /* 0x0003e2000c921844 */
[----:B------:R-:W-:Y:S01]  /*2650*/  IMAD.WIDE R154, R237, 0x4, R44 ;  /* 0x00000004ed9a7825 */ /* 0x000fe200078e022c */
[----:B------:R-:W-:Y:S02]  /*2660*/  ISETP.GE.U32.AND P1, PT, R5, 0x7fffffad, PT ;  /* 0x7fffffad0500780c */ /* 0x000fe40003f26070 */
[----:B------:R-:W-:Y:S01]  /*2670*/  IADD3 R5, R136, -0x33, RZ ;  /* 0xffffffcd88057810 */ /* 0x000fe20007ffe0ff */
[----:B------:R-:W-:Y:S01]  /*2680*/  IMAD.WIDE R164, R237, 0x4, R46 ;  /* 0x00000004eda47825 */ /* 0x000fe200078e022e */
[----:B------:R1:W-:Y:S01]  /*2690*/  LDGSTS.E [R209+0x3c00], [R154.64], !P3 ;  /* 0x03c000009ad17fae */ /* 0x0003e2000d921844 */
[----:B------:R-:W-:Y:S02]  /*26a0*/  SEL R152, RZ, 0x1, P1 ;  /* 0x00000001ff987807 */ /* 0x000fe40000800000 */
[----:B------:R-:W-:Y:S01]  /*26b0*/  IMAD.WIDE R148, R229, 0x4, R44 ;  /* 0x00000004e5947825 */ /* 0x000fe200078e022c */
[----:B------:R1:W-:Y:S01]  /*26c0*/  LDGSTS.E [R209+0x3e00], [R164.64], !P3 ;  /* 0x03e00000a4d17fae */ /* 0x0003e2000d921844 */
[----:B------:R-:W-:-:S02]  /*26d0*/  ISETP.GE.U32.AND P3, PT, R5, 0x7fffffae, PT ;  /* 0x7fffffae0500780c */ /* 0x000fc40003f66070 */
[----:B------:R-:W-:Y:S01]  /*26e0*/  IMAD.WIDE R162, R229, 0x4, R46 ;  /* 0x00000004e5a27825 */ /* 0x000fe200078e022e */
[----:B------:R1:W-:Y:S01]  /*26f0*/  LDGSTS.E [R209+0x4c00], [R148.64], !P5 ;  /* 0x04c0000094d17fae */ /* 0x0003e2000e921844 */
[----:B------:R-:W-:Y:S02]  /*2700*/  IADD3 R5, R136, -0x31, RZ ;  /* 0xffffffcf88057810 */ /* 0x000fe40007ffe0ff */
[----:B------:R-:W-:Y:S01]  /*2710*/  SEL R203, RZ, 0x1fffe, P3 ;  /* 0x0001fffeffcb7807 */ /* 0x000fe20001800000 */
[----:B------:R1:W-:Y:S01]  /*2720*/  LDGSTS.E [R209+0x4e00], [R162.64], !P5 ;  /* 0x04e00000a2d17fae */ /* 0x0003e2000e921844 */
[----:B------:R-:W-:Y:S01]  /*2730*/  ISETP.GE.U32.AND P5, PT, R6, 0x7fffffaf, PT ;  /* 0x7fffffaf0600780c */ /* 0x000fe20003fa6070 */
[----:B------:R-:W-:Y:S01]  /*2740*/  IMAD R221, R0, 0x17, RZ ;  /* 0x0000001700dd7824 */ /* 0x000fe200078e02ff */
[----:B------:R-:W-:Y:S01]  /*2750*/  IADD3 R6, R136, -0x38, RZ ;  /* 0xffffffc888067810 */ /* 0x000fe20007ffe0ff */
[----:B------:R-:W-:Y:S01]  /*2760*/  IMAD.IADD R203, R152, 0x1, R203 ;  /* 0x0000000198cb7824 */ /* 0x000fe200078e02cb */
[----:B------:R-:W-:Y:S01]  /*2770*/  ISETP.GE.U32.AND P1, PT, R5, 0x7fffffb0, PT ;  /* 0x7fffffb00500780c */ /* 0x000fe20003f26070 */
[----:B------:R-:W-:Y:S01]  /*2780*/  IMAD R202, R0, 0x1b, RZ ;  /* 0x0000001b00ca7824 */ /* 0x000fe200078e02ff */
[----:B------:R-:W-:Y:S01]  /*2790*/  IADD3 R5, R136, -0x37, RZ ;  /* 0xffffffc988057810 */ /* 0x000fe20007ffe0ff */
[----:B------:R-:W-:Y:S01]  /*27a0*/  IMAD.SHL.U32 R186, R0, 0x20, RZ ;  /* 0x0000002000ba7824 */ /* 0x000fe200078e00ff */
[----:B------:R-:W-:-:S02]  /*27b0*/  ISETP.GE.U32.AND P3, PT, R6, 0x7fffffa9, PT ;  /* 0x7fffffa90600780c */ /* 0x000fc40003f66070 */
[----:B------:R-:W-:Y:S01]  /*27c0*/  IADD3 R6, R136, -0x36, RZ ;  /* 0xffffffca88067810 */ /* 0x000fe20007ffe0ff */
[C---:B---3--:R-:W-:Y:S01]  /*27d0*/  IMAD.WIDE R48, R186.reuse, 0x4, R48 ;  /* 0x00000004ba307825 */ /* 0x048fe200078e0230 */
[----:B------:R-:W-:Y:S02]  /*27e0*/  SEL R12, RZ, 0x4, P5 ;  /* 0x00000004ff0c7807 */ /* 0x000fe40002800000 */
[----:B------:R-:W-:Y:S01]  /*27f0*/  ISETP.GE.U32.AND P5, PT, R5, 0x7fffffaa, PT ;  /* 0x7fffffaa0500780c */ /* 0x000fe20003fa6070 */
[----:B----4-:R-:W-:Y:S01]  /*2800*/  IMAD.WIDE R50, R186, 0x4, R50 ;  /* 0x00000004ba327825 */ /* 0x010fe200078e0232 */
[----:B------:R-:W-:Y:S02]  /*2810*/  IADD3 R5, R136, -0x35, RZ ;  /* 0xffffffcb88057810 */ /* 0x000fe40007ffe0ff */
[----:B------:R-:W-:Y:S01]  /*2820*/  SEL R147, RZ, 0x7fff8, P1 ;  /* 0x0007fff8ff937807 */ /* 0x000fe20000800000 */
[----:B-----5:R-:W-:Y:S01]  /*2830*/  IMAD.WIDE R52, R186, 0x4, R52 ;  /* 0x00000004ba347825 */ /* 0x020fe200078e0234 */
[----:B------:R-:W-:-:S02]  /*2840*/  ISETP.GE.U32.AND P1, PT, R6, 0x7fffffab, PT ;  /* 0x7fffffab0600780c */ /* 0x000fc40003f26070 */
[----:B------:R-:W-:Y:S01]  /*2850*/  IADD3 R6, R136, -0x3c, RZ ;  /* 0xffffffc488067810 */ /* 0x000fe20007ffe0ff */
[C---:B-1----:R-:W-:Y:S01]  /*2860*/  IMAD.WIDE R54, R186.reuse, 0x4, R54 ;  /* 0x00000004ba367825 */ /* 0x042fe200078e0236 */
[----:B------:R-:W-:Y:S02]  /*2870*/  SEL R150, RZ, 0x1, P3 ;  /* 0x00000001ff967807 */ /* 0x000fe40001800000 */
[----:B------:R-:W-:Y:S01]  /*2880*/  ISETP.GE.U32.AND P3, PT, R5, 0x7fffffac, PT ;  /* 0x7fffffac0500780c */ /* 0x000fe20003f66070 */
[----:B------:R-:W-:Y:S01]  /*2890*/  IMAD.WIDE R56, R186, 0x4, R56 ;  /* 0x00000004ba387825 */ /* 0x000fe200078e0238 */
[----:B------:R-:W-:Y:S02]  /*28a0*/  IADD3 R5, R136, -0x3b, RZ ;  /* 0xffffffc588057810 */ /* 0x000fe40007ffe0ff */
[----:B------:R-:W-:Y:S01]  /*28b0*/  SEL R151, RZ, 0x1fffe, P5 ;  /* 0x0001fffeff977807 */ /* 0x000fe20002800000 */
[----:B------:R-:W-:Y:S01]  /*28c0*/  IMAD.WIDE R58, R186, 0x4, R58 ;  /* 0x00000004ba3a7825 */ /* 0x000fe200078e023a */
[----:B------:R-:W-:-:S02]  /*28d0*/  ISETP.GE.U32.AND P5, PT, R6, 0x7fffffa5, PT ;  /* 0x7fffffa50600780c */ /* 0x000fc40003fa6070 */
[----:B------:R-:W-:Y:S01]  /*28e0*/  IADD3 R6, R136, -0x39, RZ ;  /* 0xffffffc788067810 */ /* 0x000fe20007ffe0ff */
[----:B------:R-:W-:Y:S01]  /*28f0*/  IMAD.IADD R151, R150, 0x1, R151 ;  /* 0x0000000196977824 */ /* 0x000fe200078e0297 */
[----:B------:R-:W-:Y:S01]  /*2900*/  SEL R146, RZ, 0x4, P1 ;  /* 0x00000004ff927807 */ /* 0x000fe20000800000 */
[C---:B------:R-:W-:Y:S01]  /*2910*/  IMAD.WIDE R60, R186.reuse, 0x4, R60 ;  /* 0x00000004ba3c7825 */ /* 0x040fe200078e023c */
[----:B------:R-:W-:Y:S02]  /*2920*/  ISETP.GE.U32.AND P1, PT, R5, 0x7fffffa6, PT ;  /* 0x7fffffa60500780c */ /* 0x000fe40003f26070 */
[----:B------:R-:W-:Y:S01]  /*2930*/  SEL R153, RZ, 0x7fff8, P3 ;  /* 0x0007fff8ff997807 */ /* 0x000fe20001800000 */
[----:B------:R-:W-:Y:S01]  /*2940*/  IMAD.WIDE R62, R186, 0x4, R62 ;  /* 0x00000004ba3e7825 */ /* 0x000fe200078e023e */
[----:B------:R-:W-:Y:S02]  /*2950*/  IADD3 R5, R136, -0x3f, RZ ;  /* 0xffffffc188057810 */ /* 0x000fe40007ffe0ff */
[----:B------:R-:W-:Y:S01]  /*2960*/  SEL R158, RZ, 0x1, P5 ;  /* 0x00000001ff9e7807 */ /* 0x000fe20002800000 */
[----:B------:R-:W-:Y:S01]  /*2970*/  IMAD.WIDE R64, R186, 0x4, R64 ;  /* 0x00000004ba407825 */ /* 0x000fe200078e0240 */
[----:B------:R-:W-:-:S02]  /*2980*/  ISETP.GE.U32.AND P3, PT, R8, 0x7fffffa7, PT ;  /* 0x7fffffa70800780c */ /* 0x000fc40003f66070 */
[----:B------:R-:W-:Y:S01]  /*2990*/  ISETP.GE.U32.AND P5, PT, R6, 0x7fffffa8, PT ;  /* 0x7fffffa80600780c */ /* 0x000fe20003fa6070 */
[----:B------:R-:W-:Y:S01]  /*29a0*/  IMAD.WIDE R66, R186, 0x4, R66 ;  /* 0x00000004ba427825 */ /* 0x000fe200078e0242 */
[----:B------:R-:W-:Y:S02]  /*29b0*/  IADD3 R6, R136, -0x3e, RZ ;  /* 0xffffffc288067810 */ /* 0x000fe40007ffe0ff */
[----:B------:R-:W-:Y:S01]  /*29c0*/  SEL R159, RZ, 0x1fffe, P1 ;  /* 0x0001fffeff9f7807 */ /* 0x000fe20000800000 */
[----:B------:R-:W-:Y:S01]  /*29d0*/  IMAD.WIDE R68, R186, 0x4, R68 ;  /* 0x00000004ba447825 */ /* 0x000fe200078e0244 */
[----:B------:R-:W-:Y:S02]  /*29e0*/  ISETP.GE.U32.AND P1, PT, R5, 0x7fffffa2, PT ;  /* 0x7fffffa20500780c */ /* 0x000fe40003f26070 */
[----:B------:R-:W-:Y:S01]  /*29f0*/  IADD3 R5, R136, -0x3d, RZ ;  /* 0xffffffc388057810 */ /* 0x000fe20007ffe0ff */
[----:B------:R-:W-:Y:S01]  /*2a00*/  IMAD.IADD R158, R158, 0x1, R159 ;  /* 0x000000019e9e7824 */ /* 0x000fe200078e029f */
[----:B------:R-:W-:Y:S01]  /*2a10*/  SEL R156, RZ, 0x4, P3 ;  /* 0x00000004ff9c7807 */ /* 0x000fe20001800000 */
[----:B------:R-:W-:Y:S01]  /*2a20*/  IMAD.WIDE R70, R186, 0x4, R70 ;  /* 0x00000004ba467825 */ /* 0x000fe200078e0246 */
[----:B------:R-:W-:-:S02]  /*2a30*/  ISETP.GE.U32.AND P3, PT, R6, 0x7fffffa3, PT ;  /* 0x7fffffa30600780c */ /* 0x000fc40003f66070 */
[----:B------:R-:W-:Y:S01]  /*2a40*/  IADD3 R6, R136, -0x58, RZ ;  /* 0xffffffa888067810 */ /* 0x000fe20007ffe0ff */
[C---:B------:R-:W-:Y:S01]  /*2a50*/  IMAD.WIDE R72, R186.reuse, 0x4, R72 ;  /* 0x00000004ba487825 */ /* 0x040fe200078e0248 */
        /* <DEDUP_REMOVED lines=8> */
[----:B------:R-:W-:Y:S01]  /*2ae0*/  IMAD.WIDE R78, R186, 0x4, R78 ;  /* 0x00000004ba4e7825 */ /* 0x000fe200078e024e */
[----:B------:R-:W-:Y:S02]  /*2af0*/  IADD3 R6, R136, -0x55, RZ ;  /* 0xffffffab88067810 */ /* 0x000fe40007ffe0ff */
[----:B------:R-:W-:Y:S01]  /*2b00*/  SEL R145, RZ, 0x4, P3 ;  /* 0x00000004ff917807 */ /* 0x000fe20001800000 */
[C---:B------:R-:W-:Y:S01]  /*2b10*/  IMAD.WIDE R80, R186.reuse, 0x4, R80 ;  /* 0x00000004ba507825 */ /* 0x040fe200078e0250 */
[----:B------:R-:W-:Y:S02]  /*2b20*/  ISETP.GE.U32.AND P3, PT, R5, 0x7fffff8a, PT ;  /* 0x7fffff8a0500780c */ /* 0x000fe40003f66070 */
[----:B------:R-:W-:Y:S01]  /*2b30*/  SEL R160, RZ, 0x7fff8, P5 ;  /* 0x0007fff8ffa07807 */ /* 0x000fe20002800000 */
[----:B------:R-:W-:Y:S01]  /*2b40*/  IMAD.WIDE R82, R186, 0x4, R82 ;  /* 0x00000004ba527825 */ /* 0x000fe200078e0252 */
[----:B------:R-:W-:-:S02]  /*2b50*/  IADD3 R5, R136, -0x5c, RZ ;  /* 0xffffffa488057810 */ /* 0x000fc40007ffe0ff */
[----:B------:R-:W-:Y:S01]  /*2b60*/  SEL R137, RZ, 0x1, P1 ;  /* 0x00000001ff897807 */ /* 0x000fe20000800000 */
[----:B------:R-:W-:Y:S01]  /*2b70*/  IMAD.WIDE R84, R186, 0x4, R84 ;  /* 0x00000004ba547825 */ /* 0x000fe200078e0254 */
[----:B------:R-:W-:Y:S02]  /*2b80*/  ISETP.GE.U32.AND P5, PT, R8, 0x7fffff8b, PT ;  /* 0x7fffff8b0800780c */ /* 0x000fe40003fa6070 */
        /* <DEDUP_REMOVED lines=9> */
[----:B------:R-:W-:Y:S01]  /*2c20*/  IMAD.WIDE R90, R186, 0x4, R90 ;  /* 0x00000004ba5a7825 */ /* 0x000fe200078e025a */
[----:B------:R-:W-:Y:S02]  /*2c30*/  ISETP.GE.U32.AND P5, PT, R6, 0x7fffff86, PT ;  /* 0x7fffff860600780c */ /* 0x000fe40003fa6070 */
[----:B------:R-:W-:Y:S01]  /*2c40*/  SEL R6, RZ, 0x7fff8, P1 ;  /* 0x0007fff8ff067807 */ /* 0x000fe20000800000 */
[----:B------:R-:W-:Y:S01]  /*2c50*/  IMAD.WIDE R92, R186, 0x4, R92 ;  /* 0x00000004ba5c7825 */ /* 0x000fe200078e025c */
[----:B------:R-:W-:Y:S02]  /*2c60*/  ISETP.GE.U32.AND P1, PT, R8, 0x7fffff87, PT ;  /* 0x7fffff870800780c */ /* 0x000fe40003f26070 */
[----:B------:R-:W-:Y:S01]  /*2c70*/  SEL R8, RZ, 0x1, P3 ;  /* 0x00000001ff087807 */ /* 0x000fe20001800000 */
[----:B------:R-:W-:Y:S01]  /*2c80*/  IMAD.WIDE R94, R186, 0x4, R94 ;  /* 0x00000004ba5e7825 */ /* 0x000fe200078e025e */
[----:B------:R-:W-:-:S02]  /*2c90*/  ISETP.GE.U32.AND P3, PT, R11, 0x7fffff88, PT ;  /* 0x7fffff880b00780c */ /* 0x000fc40003f66070 */
[----:B------:R-:W-:Y:S01]  /*2ca0*/  SEL R11, RZ, 0x1fffe, P5 ;  /* 0x0001fffeff0b7807 */ /* 0x000fe20002800000 */
[----:B------:R-:W-:Y:S01]  /*2cb0*/  IMAD.WIDE R96, R186, 0x4, R96 ;  /* 0x00000004ba607825 */ /* 0x000fe200078e0260 */
[----:B------:R-:W-:Y:S02]  /*2cc0*/  ISETP.GE.U32.AND P5, PT, R170, 0x7fffff82, PT ;  /* 0x7fffff82aa00780c */ /* 0x000fe40003fa6070 */
[----:B------:R-:W-:Y:S01]  /*2cd0*/  IADD3 R170, R136, -0x5d, RZ ;  /* 0xffffffa388aa7810 */ /* 0x000fe20007ffe0ff */
[----:B------:R-:W-:Y:S01]  /*2ce0*/  IMAD.IADD R8, R8, 0x1, R11 ;  /* 0x0000000108087824 */ /* 0x000fe200078e020b */
[----:B------:R-:W-:Y:S01]  /*2cf0*/  SEL R9, RZ, 0x4, P1 ;  /* 0x00000004ff097807 */ /* 0x000fe20000800000 */
[C---:B------:R-:W-:Y:S01]  /*2d00*/  IMAD.WIDE R98, R186.reuse, 0x4, R98 ;  /* 0x00000004ba627825 */ /* 0x040fe200078e0262 */
[----:B------:R-:W-:Y:S02]  /*2d10*/  LOP3.LUT R203, R203, 0x3, RZ, 0xc0, !PT ;  /* 0x00000003cbcb7812 */ /* 0x000fe400078ec0ff */
[----:B------:R-:W-:Y:S01]  /*2d20*/  SEL R7, RZ, 0x1fffe, P5 ;  /* 0x0001fffeff077807 */ /* 0x000fe20002800000 */
[----:B------:R-:W-:Y:S01]  /*2d30*/  IMAD.WIDE R100, R186, 0x4, R100 ;  /* 0x00000004ba647825 */ /* 0x000fe200078e0264 */
[----:B------:R-:W-:-:S02]  /*2d40*/  ISETP.GE.U32.AND P1, PT, R176, 0x7fffff83, PT ;  /* 0x7fffff83b000780c */ /* 0x000fc40003f26070 */
[----:B------:R-:W-:Y:S01]  /*2d50*/  ISETP.GE.U32.AND P5, PT, R10, 0x7fffff9d, PT ;  /* 0x7fffff9d0a00780c */ /* 0x000fe20003fa6070 */
[----:B------:R-:W-:Y:S01]  /*2d60*/  IMAD.WIDE R102, R186, 0x4, R102 ;  /* 0x00000004ba667825 */ /* 0x000fe200078e0266 */
[----:B------:R-:W-:Y:S02]  /*2d70*/  SEL R152, RZ, 0x7fff8, P3 ;  /* 0x0007fff8ff987807 */ /* 0x000fe40001800000 */
[----:B------:R-:W-:Y:S01]  /*2d80*/  IADD3 R10, R136, -0x43, RZ ;  /* 0xffffffbd880a7810 */ /* 0x000fe20007ffe0ff */
[----:B------:R-:W-:Y:S01]  /*2d90*/  IMAD.WIDE R104, R186, 0x4, R104 ;  /* 0x00000004ba687825 */ /* 0x000fe200078e0268 */
[----:B------:R-:W-:Y:S02]  /*2da0*/  ISETP.GE.U32.AND P3, PT, R170, 0x7fffff84, PT ;  /* 0x7fffff84aa00780c */ /* 0x000fe40003f66070 */
[----:B------:R-:W-:Y:S01]  /*2db0*/  IADD3 R12, R203, R147, R12 ;  /* 0x00000093cb0c7210 */ /* 0x000fe20007ffe00c */
[----:B------:R-:W-:Y:S01]  /*2dc0*/  IMAD.WIDE R106, R186, 0x4, R106 ;  /* 0x00000004ba6a7825 */ /* 0x000fe200078e026a */
[----:B------:R-:W-:-:S02]  /*2dd0*/  IADD3 R170, R136, -0x42, RZ ;  /* 0xffffffbe88aa7810 */ /* 0x000fc40007ffe0ff */
[----:B------:R-:W-:Y:S01]  /*2de0*/  SEL R147, RZ, 0x4, P1 ;  /* 0x00000004ff937807 */ /* 0x000fe20000800000 */
[----:B------:R-:W-:Y:S01]  /*2df0*/  IMAD.WIDE R108, R186, 0x4, R108 ;  /* 0x00000004ba6c7825 */ /* 0x000fe200078e026c */
[----:B------:R-:W-:Y:S02]  /*2e00*/  ISETP.GE.U32.AND P1, PT, R10, 0x7fffff9e, PT ;  /* 0x7fffff9e0a00780c */ /* 0x000fe40003f26070 */
[----:B------:R-:W-:Y:S01]  /*2e10*/  IADD3 R176, R136, -0x41, RZ ;  /* 0xffffffbf88b07810 */ /* 0x000fe20007ffe0ff */
[----:B------:R-:W-:Y:S01]  /*2e20*/  IMAD.WIDE R110, R186, 0x4, R110 ;  /* 0x00000004ba6e7825 */ /* 0x000fe200078e026e */
[----:B------:R-:W-:Y:S02]  /*2e30*/  SEL R10, RZ, 0x7fff8, P3 ;  /* 0x0007fff8ff0a7807 */ /* 0x000fe40001800000 */
[----:B------:R-:W-:Y:S01]  /*2e40*/  ISETP.GE.U32.AND P3, PT, R170, 0x7fffff9f, PT ;  /* 0x7fffff9faa00780c */ /* 0x000fe20003f66070 */
[----:B------:R-:W-:Y:S01]  /*2e50*/  IMAD.WIDE R112, R186, 0x4, R112 ;  /* 0x00000004ba707825 */ /* 0x000fe200078e0270 */
[----:B------:R-:W-:-:S02]  /*2e60*/  IADD3 R170, R136, -0x40, RZ ;  /* 0xffffffc088aa7810 */ /* 0x000fc40007ffe0ff */
[----:B------:R-:W-:Y:S01]  /*2e70*/  SEL R150, RZ, 0x1, P5 ;  /* 0x00000001ff967807 */ /* 0x000fe20002800000 */
[----:B------:R-:W-:Y:S01]  /*2e80*/  IMAD.WIDE R114, R186, 0x4, R114 ;  /* 0x00000004ba727825 */ /* 0x000fe200078e0272 */
[----:B------:R-:W-:Y:S02]  /*2e90*/  ISETP.GE.U32.AND P5, PT, R176, 0x7fffffa0, PT ;  /* 0x7fffffa0b000780c */ /* 0x000fe40003fa6070 */
[----:B------:R-:W-:Y:S01]  /*2ea0*/  LOP3.LUT R176, R151, 0x3, RZ, 0xc0, !PT ;  /* 0x0000000397b07812 */ /* 0x000fe200078ec0ff */
[----:B------:R-:W-:Y:S01]  /*2eb0*/  IMAD.WIDE R116, R186, 0x4, R116 ;  /* 0x00000004ba747825 */ /* 0x000fe200078e0274 */
[----:B------:R-:W-:Y:S02]  /*2ec0*/  SEL R151, RZ, 0x1fffe, P1 ;  /* 0x0001fffeff977807 */ /* 0x000fe40000800000 */
[----:B------:R-:W-:Y:S01]  /*2ed0*/  ISETP.GE.U32.AND P1, PT, R170, 0x7fffffa1, PT ;  /* 0x7fffffa1aa00780c */ /* 0x000fe20003f26070 */
[----:B------:R-:W-:Y:S01]  /*2ee0*/  IMAD.WIDE R118, R186, 0x4, R118 ;  /* 0x00000004ba767825 */ /* 0x000fe200078e0276 */
[----:B------:R-:W-:-:S02]  /*2ef0*/  IADD3 R146, R176, R153, R146 ;  /* 0x00000099b0927210 */ /* 0x000fc40007ffe092 */
[----:B------:R-:W-:Y:S01]  /*2f00*/  SEL R176, RZ, 0x1, P1 ;  /* 0x00000001ffb07807 */ /* 0x000fe20000800000 */
[----:B------:R-:W-:Y:S01]  /*2f10*/  IMAD.IADD R150, R150, 0x1, R151 ;  /* 0x0000000196967824 */ /* 0x000fe200078e0297 */
[----:B------:R-:W-:Y:S01]  /*2f20*/  IADD3 R159, R136, -0x48, RZ ;  /* 0xffffffb8889f7810 */ /* 0x000fe20007ffe0ff */
[----:B------:R-:W-:Y:S01]  /*2f30*/  IMAD.WIDE R120, R186, 0x4, R120 ;  /* 0x00000004ba787825 */ /* 0x000fe200078e0278 */
[----:B------:R-:W-:Y:S02]  /*2f40*/  LOP3.LUT R158, R158, 0x3, RZ, 0xc0, !PT ;  /* 0x000000039e9e7812 */ /* 0x000fe400078ec0ff */
[----:B------:R-:W-:Y:S01]  /*2f50*/  SEL R153, RZ, 0x4, P3 ;  /* 0x00000004ff997807 */ /* 0x000fe20001800000 */
[----:B------:R-:W-:Y:S01]  /*2f60*/  IMAD.IADD R157, R176, 0x1, R157 ;  /* 0x00000001b09d7824 */ /* 0x000fe200078e029d */
[----:B------:R-:W-:Y:S01]  /*2f70*/  ISETP.GE.U32.AND P3, PT, R159, 0x7fffff99, PT ;  /* 0x7fffff999f00780c */ /* 0x000fe20003f66070 */
[----:B------:R-:W-:Y:S01]  /*2f80*/  IMAD.WIDE R122, R186, 0x4, R122 ;  /* 0x00000004ba7a7825 */ /* 0x000fe200078e027a */
[----:B------:R-:W-:-:S02]  /*2f90*/  IADD3 R159, R136, -0x47, RZ ;  /* 0xffffffb9889f7810 */ /* 0x000fc40007ffe0ff */
[----:B------:R-:W-:Y:S01]  /*2fa0*/  IADD3 R176, R136, -0x46, RZ ;  /* 0xffffffba88b07810 */ /* 0x000fe20007ffe0ff */
[----:B------:R-:W-:Y:S01]  /*2fb0*/  IMAD.WIDE R124, R186, 0x4, R124 ;  /* 0x00000004ba7c7825 */ /* 0x000fe200078e027c */
[----:B------:R-:W-:Y:S02]  /*2fc0*/  LOP3.LUT R157, R157, 0x3, RZ, 0xc0, !PT ;  /* 0x000000039d9d7812 */ /* 0x000fe400078ec0ff */
[----:B------:R-:W-:Y:S01]  /*2fd0*/  IADD3 R13, R158, R13, R156 ;  /* 0x0000000d9e0d7210 */ /* 0x000fe20007ffe09c */
[C---:B------:R-:W-:Y:S01]  /*2fe0*/  IMAD.WIDE R126, R186.reuse, 0x4, R126 ;  /* 0x00000004ba7e7825 */ /* 0x040fe200078e027e */
[----:B------:R-:W-:Y:S02]  /*2ff0*/  SEL R156, RZ, 0x7fff8, P5 ;  /* 0x0007fff8ff9c7807 */ /* 0x000fe40002800000 */
[----:B------:R-:W-:Y:S01]  /*3000*/  SEL R158, RZ, 0x1, P3 ;  /* 0x00000001ff9e7807 */ /* 0x000fe20001800000 */
[----:B------:R-:W-:Y:S01]  /*3010*/  IMAD.WIDE R128, R186, 0x4, R128 ;  /* 0x00000004ba807825 */ /* 0x000fe200078e0280 */
[----:B------:R-:W-:-:S02]  /*3020*/  ISETP.GE.U32.AND P5, PT, R159, 0x7fffff9a, PT ;  /* 0x7fffff9a9f00780c */ /* 0x000fc40003fa6070 */
[----:B------:R-:W-:Y:S01]  /*3030*/  ISETP.GE.U32.AND P3, PT, R176, 0x7fffff9b, PT ;  /* 0x7fffff9bb000780c */ /* 0x000fe20003f66070 */
[----:B------:R-:W-:Y:S01]  /*3040*/  IMAD.WIDE R130, R186, 0x4, R130 ;  /* 0x00000004ba827825 */ /* 0x000fe200078e0282 */
[----:B------:R-:W-:Y:S02]  /*3050*/  IADD3 R145, R157, R160, R145 ;  /* 0x000000a09d917210 */ /* 0x000fe40007ffe091 */
[----:B------:R-:W-:Y:S01]  /*3060*/  IADD3 R176, R136, -0x45, RZ ;  /* 0xffffffbb88b07810 */ /* 0x000fe20007ffe0ff */
[----:B------:R-:W-:Y:S01]  /*3070*/  IMAD.WIDE R132, R186, 0x4, R132 ;  /* 0x00000004ba847825 */ /* 0x000fe200078e0284 */
[----:B------:R-:W-:Y:S02]  /*3080*/  IADD3 R160, R136, -0x4c, RZ ;  /* 0xffffffb488a07810 */ /* 0x000fe40007ffe0ff */
[----:B------:R-:W-:Y:S01]  /*3090*/  SEL R159, RZ, 0x1fffe, P5 ;  /* 0x0001fffeff9f7807 */ /* 0x000fe20002800000 */
[----:B------:R-:W-:Y:S01]  /*30a0*/  IMAD.WIDE R134, R186, 0x4, R134 ;  /* 0x00000004ba867825 */ /* 0x000fe200078e0286 */
[----:B------:R-:W-:-:S02]  /*30b0*/  SEL R157, RZ, 0x4, P3 ;  /* 0x00000004ff9d7807 */ /* 0x000fc40001800000 */
[----:B------:R-:W-:Y:S01]  /*30c0*/  ISETP.GE.U32.AND P5, PT, R176, 0x7fffff9c, PT ;  /* 0x7fffff9cb000780c */ /* 0x000fe20003fa6070 */
[----:B------:R-:W-:Y:S01]  /*30d0*/  IMAD.IADD R158, R158, 0x1, R159 ;  /* 0x000000019e9e7824 */ /* 0x000fe200078e029f */
[----:B------:R-:W-:Y:S01]  /*30e0*/  ISETP.GE.U32.AND P3, PT, R160, 0x7fffff95, PT ;  /* 0x7fffff95a000780c */ /* 0x000fe20003f66070 */
[----:B------:R-:W-:Y:S01]  /*30f0*/  IMAD.WIDE R138, R186, 0x4, R138 ;  /* 0x00000004ba8a7825 */ /* 0x000fe200078e028a */
[C---:B------:R-:W-:Y:S02]  /*3100*/  IADD3 R160, R136.reuse, -0x4b, RZ ;  /* 0xffffffb588a07810 */ /* 0x040fe40007ffe0ff */
[----:B------:R-:W-:Y:S01]  /*3110*/  IADD3 R176, R136, -0x4a, RZ ;  /* 0xffffffb688b07810 */ /* 0x000fe20007ffe0ff */
[C---:B------:R-:W-:Y:S01]  /*3120*/  IMAD.WIDE R140, R186.reuse, 0x4, R140 ;  /* 0x00000004ba8c7825 */ /* 0x040fe200078e028c */
[----:B------:R-:W-:Y:S02]  /*3130*/  SEL R144, RZ, 0x7fff8, P5 ;  /* 0x0007fff8ff907807 */ /* 0x000fe40002800000 */
[----:B------:R-:W-:Y:S01]  /*3140*/  LOP3.LUT R137, R137, 0x3, RZ, 0xc0, !PT ;  /* 0x0000000389897812 */ /* 0x000fe200078ec0ff */
[----:B------:R-:W-:Y:S01]  /*3150*/  IMAD.WIDE R142, R186, 0x4, R142 ;  /* 0x00000004ba8e7825 */ /* 0x000fe200078e028e */
[----:B------:R-:W-:-:S02]  /*3160*/  ISETP.GE.U32.AND P5, PT, R160, 0x7fffff96, PT ;  /* 0x7fffff96a000780c */ /* 0x000fc40003fa6070 */
[----:B------:R-:W-:Y:S01]  /*3170*/  IADD3 R11, R136, -0x49, RZ ;  /* 0xffffffb7880b7810 */ /* 0x000fe20007ffe0ff */
[----:B------:R-:W-:Y:S01]  /*3180*/  IMAD.WIDE R172, R186, 0x4, R172 ;  /* 0x00000004baac7825 */ /* 0x000fe200078e02ac */
[----:B------:R-:W-:Y:S02]  /*3190*/  SEL R160, RZ, 0x1, P3 ;  /* 0x00000001ffa07807 */ /* 0x000fe40001800000 */
[----:B------:R-:W-:Y:S01]  /*31a0*/  ISETP.GE.U32.AND P3, PT, R176, 0x7fffff97, PT ;  /* 0x7fffff97b000780c */ /* 0x000fe20003f66070 */
[----:B------:R-:W-:Y:S01]  /*31b0*/  IMAD.WIDE R174, R186, 0x4, R174 ;  /* 0x00000004baae7825 */ /* 0x000fe200078e02ae */
[----:B------:R-:W-:Y:S02]  /*31c0*/  IADD3 R5, R137, R6, R5 ;  /* 0x0000000689057210 */ /* 0x000fe40007ffe005 */
[----:B------:R-:W-:Y:S01]  /*31d0*/  IADD3 R137, R136, -0x50, RZ ;  /* 0xffffffb088897810 */ /* 0x000fe20007ffe0ff */
[----:B------:R-:W-:Y:S01]  /*31e0*/  IMAD.WIDE R180, R186, 0x4, R180 ;  /* 0x00000004bab47825 */ /* 0x000fe200078e02b4 */
[----:B------:R-:W-:-:S02]  /*31f0*/  SEL R203, RZ, 0x1fffe, P5 ;  /* 0x0001fffeffcb7807 */ /* 0x000fc40002800000 */
[----:B------:R-:W-:Y:S01]  /*3200*/  LOP3.LUT R6, R8, 0x3, RZ, 0xc0, !PT ;  /* 0x0000000308067812 */ /* 0x000fe200078ec0ff */
[----:B------:R-:W-:Y:S01]  /*3210*/  IMAD.SHL.U32 R5, R5, 0x100, RZ ;  /* 0x0000010005057824 */ /* 0x000fe200078e00ff */
[----:B------:R-:W-:Y:S01]  /*3220*/  ISETP.GE.U32.AND P5, PT, R11, 0x7fffff98, PT ;  /* 0x7fffff980b00780c */ /* 0x000fe20003fa6070 */
[----:B------:R-:W-:Y:S01]  /*3230*/  IMAD.IADD R160, R160, 0x1, R203 ;  /* 0x00000001a0a07824 */ /* 0x000fe200078e02cb */
[----:B------:R-:W-:Y:S01]  /*3240*/  IADD3 R8, R136, -0x4f, RZ ;  /* 0xffffffb188087810 */ /* 0x000fe20007ffe0ff */
[C---:B------:R-:W-:Y:S01]  /*3250*/  IMAD.WIDE R166, R186.reuse, 0x4, R166 ;  /* 0x00000004baa67825 */ /* 0x040fe200078e02a6 */
[----:B------:R-:W-:Y:S02]  /*3260*/  SEL R11, RZ, 0x4, P3 ;  /* 0x00000004ff0b7807 */ /* 0x000fe40001800000 */
[----:B------:R-:W-:Y:S01]  /*3270*/  ISETP.GE.U32.AND P3, PT, R137, 0x7fffff91, PT ;  /* 0x7fffff918900780c */ /* 0x000fe20003f66070 */
[----:B------:R-:W-:Y:S01]  /*3280*/  IMAD.WIDE R154, R186, 0x4, R154 ;  /* 0x00000004ba9a7825 */ /* 0x000fe200078e029a */
[----:B------:R-:W-:-:S02]  /*3290*/  IADD3 R6, R6, R152, R9 ;  /* 0x0000009806067210 */ /* 0x000fc40007ffe009 */
[----:B------:R-:W-:Y:S01]  /*32a0*/  IADD3 R137, R136, -0x4e, RZ ;  /* 0xffffffb288897810 */ /* 0x000fe20007ffe0ff */
[----:B------:R-:W-:Y:S01]  /*32b0*/  IMAD.WIDE R164, R186, 0x4, R164 ;  /* 0x00000004baa47825 */ /* 0x000fe200078e02a4 */
[----:B------:R-:W-:Y:S02]  /*32c0*/  SEL R152, RZ, 0x7fff8, P5 ;  /* 0x0007fff8ff987807 */ /* 0x000fe40002800000 */
[----:B------:R-:W-:Y:S01]  /*32d0*/  ISETP.GE.U32.AND P5, PT, R8, 0x7fffff92, PT ;  /* 0x7fffff920800780c */ /* 0x000fe20003fa6070 */
[C---:B------:R-:W-:Y:S01]  /*32e0*/  IMAD.WIDE R148, R186.reuse, 0x4, R148 ;  /* 0x00000004ba947825 */ /* 0x040fe200078e0294 */
[----:B------:R-:W-:Y:S02]  /*32f0*/  SEL R9, RZ, 0x1, P3 ;  /* 0x00000001ff097807 */ /* 0x000fe40001800000 */
[----:B------:R-:W-:Y:S01]  /*3300*/  ISETP.GE.U32.AND P3, PT, R137, 0x7fffff93, PT ;  /* 0x7fffff938900780c */ /* 0x000fe20003f66070 */
[----:B------:R-:W-:Y:S01]  /*3310*/  IMAD.WIDE R162, R186, 0x4, R162 ;  /* 0x00000004baa27825 */ /* 0x000fe200078e02a2 */
[----:B------:R-:W-:-:S02]  /*3320*/  SEL R178, RZ, 0x1fffe, P5 ;  /* 0x0001fffeffb27807 */ /* 0x000fc40002800000 */
[----:B------:R-:W-:Y:S02]  /*3330*/  IADD3 R8, R136, -0x4d, RZ ;  /* 0xffffffb388087810 */ /* 0x000fe40007ffe0ff */
[----:B------:R-:W-:Y:S01]  /*3340*/  ISETP.GE.U32.AND P5, PT, R184, 0x7fffff81, PT ;  /* 0x7fffff81b800780c */ /* 0x000fe20003fa6070 */
[----:B------:R-:W-:Y:S01]  /*3350*/  IMAD.IADD R178, R9, 0x1, R178 ;  /* 0x0000000109b27824 */ /* 0x000fe200078e02b2 */
[----:B------:R-:W-:Y:S02]  /*3360*/  SEL R137, RZ, 0x4, P3 ;  /* 0x00000004ff897807 */ /* 0x000fe40001800000 */
[----:B------:R-:W-:Y:S02]  /*3370*/  ISETP.GE.U32.AND P3, PT, R8, 0x7fffff94, PT ;  /* 0x7fffff940800780c */ /* 0x000fe40003f66070 */
[----:B------:R-:W-:Y:S02]  /*3380*/  SEL R8, RZ, 0x1, P5 ;  /* 0x00000001ff087807 */ /* 0x000fe40002800000 */
[----:B------:R-:W-:-:S02]  /*3390*/  SEL R176, RZ, 0x7fff8, P3 ;  /* 0x0007fff8ffb07807 */ /* 0x000fc40001800000 */
[----:B------:R-:W-:Y:S01]  /*33a0*/  LOP3.LUT R178, R178, 0x3, RZ, 0xc0, !PT ;  /* 0x00000003b2b27812 */ /* 0x000fe200078ec0ff */
[----:B------:R-:W-:Y:S01]  /*33b0*/  IMAD.IADD R7, R8, 0x1, R7 ;  /* 0x0000000108077824 */ /* 0x000fe200078e0207 */
[----:B------:R-:W-:Y:S02]  /*33c0*/  IADD3 R8, R136, -0x21, RZ ;  /* 0xffffffdf88087810 */ /* 0x000fe40007ffe0ff */
[----:B------:R-:W-:Y:S01]  /*33d0*/  LOP3.LUT R9, R158, 0x3, RZ, 0xc0, !PT ;  /* 0x000000039e097812 */ /* 0x000fe200078ec0ff */
[----:B------:R-:W-:Y:S01]  /*33e0*/  IMAD.WIDE R158, R221, 0x4, R44 ;  /* 0x00000004dd9e7825 */ /* 0x000fe200078e022c */
[----:B------:R-:W-:Y:S02]  /*33f0*/  LOP3.LUT R7, R7, 0x3, RZ, 0xc0, !PT ;  /* 0x0000000307077812 */ /* 0x000fe400078ec0ff */
[----:B------:R-:W-:Y:S02]  /*3400*/  ISETP.GE.U32.AND P3, PT, R8, 0x7fffffc0, PT ;  /* 0x7fffffc00800780c */ /* 0x000fe40003f66070 */
[----:B------:R-:W-:Y:S01]  /*3410*/  IADD3 R7, R7, R10, R147 ;  /* 0x0000000a07077210 */ /* 0x000fe20007ffe093 */
[----:B------:R1:W-:Y:S01]  /*3420*/  LDGSTS.E [R209+0x5c00], [R158.64], !P0 ;  /* 0x05c000009ed17fae */ /* 0x0003e2000c121844 */
[----:B------:R-:W-:Y:S01]  /*3430*/  LOP3.LUT R10, R160, 0x3, RZ, 0xc0, !PT ;  /* 0x00000003a00a7812 */ /* 0x000fe200078ec0ff */
[----:B------:R-:W-:Y:S01]  /*3440*/  IMAD R160, R0, 0x1f, RZ ;  /* 0x0000001f00a07824 */ /* 0x000fe200078e02ff */
[----:B------:R-:W-:-:S02]  /*3450*/  LOP3.LUT R8, R150, 0x3, RZ, 0xc0, !PT ;  /* 0x0000000396087812 */ /* 0x000fc400078ec0ff */
[----:B------:R-:W-:Y:S01]  /*3460*/  IADD3 R10, R10, R152, R11 ;  /* 0x000000980a0a7210 */ /* 0x000fe20007ffe00b */
[----:B------:R-:W-:Y:S01]  /*3470*/  IMAD.WIDE R150, R160, 0x4, R44 ;  /* 0x00000004a0967825 */ /* 0x000fe200078e022c */
[----:B------:R-:W-:Y:S02]  /*3480*/  IADD3 R11, R178, R176, R137 ;  /* 0x000000b0b20b7210 */ /* 0x000fe40007ffe089 */
[----:B------:R-:W-:Y:S01]  /*3490*/  IADD3 R8, R8, R156, R153 ;  /* 0x0000009c08087210 */ /* 0x000fe20007ffe099 */
[----:B------:R-:W-:Y:S01]  /*34a0*/  IMAD.SHL.U32 R137, R146, 0x100, RZ ;  /* 0x0000010092897824 */ /* 0x000fe200078e00ff */
[----:B------:R-:W-:Y:S01]  /*34b0*/  IADD3 R9, R9, R144, R157 ;  /* 0x0000009009097210 */ /* 0x000fe20007ffe09d */
[--C-:B------:R-:W-:Y:S01]  /*34c0*/  IMAD.WIDE R156, R221, 0x4, R46.reuse ;  /* 0x00000004dd9c7825 */ /* 0x100fe200078e022e */
[----:B------:R-:W-:Y:S02]  /*34d0*/  LOP3.LUT R144, R145, 0xf, RZ, 0xc0, !PT ;  /* 0x0000000f91907812 */ /* 0x000fe400078ec0ff */
[----:B------:R-:W-:Y:S01]  /*34e0*/  LOP3.LUT R137, R137, 0xf00, RZ, 0xe2, !PT ;  /* 0x00000f0089897812 */ /* 0x000fe200078ee2ff */
[----:B------:R-:W-:Y:S01]  /*34f0*/  IMAD.WIDE R152, R202, 0x4, R46 ;  /* 0x00000004ca987825 */ /* 0x000fe200078e022e */
[----:B------:R3:W-:Y:S01]  /*3500*/  LDGSTS.E [R209+0x5e00], [R156.64], !P0 ;  /* 0x05e000009cd17fae */ /* 0x0007e2000c121844 */
[----:B------:R-:W-:-:S02]  /*3510*/  ISETP.GT.AND P0, PT, R208, 0x1f, PT ;  /* 0x0000001fd000780c */ /* 0x000fc40003f04270 */
[----:B------:R-:W-:Y:S01]  /*3520*/  IMAD R137, R12, 0x1000, R137 ;  /* 0x000010000c897824 */ /* 0x000fe200078e0289 */
[----:B------:R-:W-:Y:S01]  /*3530*/  SHF.R.U32.HI R176, RZ, 0x1, R188 ;  /* 0x00000001ffb07819 */ /* 0x000fe200000116bc */
[----:B------:R-:W-:Y:S01]  /*3540*/  IMAD R146, R13, 0x10, R144 ;  /* 0x000000100d927824 */ /* 0x000fe200078e0290 */
[----:B------:R-:W-:Y:S01]  /*3550*/  SEL R12, RZ, 0x4, !P0 ;  /* 0x00000004ff0c7807 */ /* 0x000fe20004000000 */
[--C-:B------:R-:W-:Y:S01]  /*3560*/  IMAD.WIDE R144, R202, 0x4, R44.reuse ;  /* 0x00000004ca907825 */ /* 0x100fe200078e022c */
[----:B------:R-:W-:Y:S02]  /*3570*/  ISETP.GE.AND P0, PT, R192, c[0x0][0x180], PT ;  /* 0x00006000c0007a0c */ /* 0x000fe40003f06270 */
[----:B------:R-:W-:Y:S01]  /*3580*/  IADD3 R13, R136, -0x25, RZ ;  /* 0xffffffdb880d7810 */ /* 0x000fe20007ffe0ff */
[----:B------:R-:W-:Y:S01]  /*3590*/  IMAD.WIDE R44, R186, 0x4, R44 ;  /* 0x00000004ba2c7825 */ /* 0x000fe200078e022c */
[----:B------:R-:W-:Y:S01]  /*35a0*/  SEL R12, R12, RZ, !P0 ;  /* 0x000000ff0c0c7207 */ /* 0x000fe20004000000 */
[----:B------:R4:W-:Y:S01]  /*35b0*/  LDGSTS.E [R209+0x6c00], [R144.64], !P4 ;  /* 0x06c0000090d17fae */ /* 0x0009e2000e121844 */
[----:B------:R-:W-:Y:S01]  /*35c0*/  LOP3.LUT R146, R146, 0xff, RZ, 0xc0, !PT ;  /* 0x000000ff92927812 */ /* 0x000fe200078ec0ff */
[----:B-1----:R-:W-:Y:S01]  /*35d0*/  IMAD.WIDE R158, R186, 0x4, R158 ;  /* 0x00000004ba9e7825 */ /* 0x002fe200078e029e */
[----:B------:R-:W-:Y:S01]  /*35e0*/  ISETP.NE.U32.AND P0, PT, R12, RZ, PT ;  /* 0x000000ff0c00720c */ /* 0x000fe20003f05070 */
[----:B------:R1:W-:Y:S01]  /*35f0*/  LDGSTS.E [R209+0x6e00], [R152.64], !P4 ;  /* 0x06e0000098d17fae */ /* 0x0003e2000e121844 */
[----:B------:R-:W-:Y:S01]  /*3600*/  ISETP.GE.U32.AND P4, PT, R13, 0x7fffffbc, PT ;  /* 0x7fffffbc0d00780c */ /* 0x000fe20003f86070 */
[----:B------:R-:W-:Y:S01]  /*3610*/  IMAD.IADD R13, R137, 0x1, R146 ;  /* 0x00000001890d7824 */ /* 0x000fe200078e0292 */
[----:B------:R-:W-:Y:S01]  /*3620*/  LOP3.LUT R203, R205, R176, RZ, 0x3c, !PT ;  /* 0x000000b0cdcb7212 */ /* 0x000fe200078e3cff */
[----:B------:R-:W-:Y:S01]  /*3630*/  IMAD.WIDE R146, R160, 0x4, R46 ;  /* 0x00000004a0927825 */ /* 0x000fe200078e022e */
[----:B------:R5:W-:Y:S01]  /*3640*/  LDGSTS.E [R209+0x7c00], [R150.64], !P2 ;  /* 0x07c0000096d17fae */ /* 0x000be2000d121844 */
[----:B------:R-:W-:-:S02]  /*3650*/  IADD3 R12, R136, -0x29, RZ ;  /* 0xffffffd7880c7810 */ /* 0x000fc40007ffe0ff */
[----:B------:R-:W-:Y:S01]  /*3660*/  LOP3.LUT R184, R203, 0x40, RZ, 0x3c, !PT ;  /* 0x00000040cbb87812 */ /* 0x000fe200078e3cff */
[----:B------:R1:W-:Y:S01]  /*3670*/  LDGSTS.E [R209+0x7e00], [R146.64], !P2 ;  /* 0x07e0000092d17fae */ /* 0x0003e2000d121844 */
[----:B------:R-:W-:Y:S01]  /*3680*/  IADD3 R137, R136, -0x2d, RZ ;  /* 0xffffffd388897810 */ /* 0x000fe20007ffe0ff */
[----:B--2---:R-:W-:Y:S01]  /*3690*/  IMAD.WIDE R46, R186, 0x4, R46 ;  /* 0x00000004ba2e7825 */ /* 0x004fe200078e022e */
[----:B------:R-:W-:Y:S01]  /*36a0*/  ISETP.GE.U32.AND P2, PT, R12, 0x7fffffb8, PT ;  /* 0x7fffffb80c00780c */ /* 0x000fe20003f46070 */
[----:B------:R-:W0:Y:S01]  /*36b0*/  LDGDEPBAR ;  /* 0x00000000000079af */ /* 0x000e220000000000 */
[----:B------:R-:W-:Y:S01]  /*36c0*/  SEL R12, RZ, 0x4, P6 ;  /* 0x00000004ff0c7807 */ /* 0x000fe20003000000 */
[----:B---3--:R-:W-:Y:S01]  /*36d0*/  IMAD.WIDE R156, R186, 0x4, R156 ;  /* 0x00000004ba9c7825 */ /* 0x008fe200078e029c */
[----:B------:R-:W-:Y:S01]  /*36e0*/  ISETP.GE.U32.AND P6, PT, R137, 0x7fffffb4, PT ;  /* 0x7fffffb48900780c */ /* 0x000fe20003fc6070 */
[----:B------:R2:W-:Y:S01]  /*36f0*/  LDGSTS.E [R203+0x18000], [R14.64], P0 ;  /* 0x180000000ecb7fae */ /* 0x0005e20008121844 */
[----:B------:R-:W-:Y:S01]  /*3700*/  IADD3 R137, R136, -0x22, RZ ;  /* 0xffffffde88897810 */ /* 0x000fe20007ffe0ff */
[C---:B----4-:R-:W-:Y:S01]  /*3710*/  IMAD.WIDE R144, R186.reuse, 0x4, R144 ;  /* 0x00000004ba907825 */ /* 0x050fe200078e0290 */
[----:B------:R-:W-:Y:S01]  /*3720*/  LOP3.LUT R13, R13, 0xffff, RZ, 0xc0, !PT ;  /* 0x0000ffff0d0d7812 */ /* 0x000fe200078ec0ff */
[----:B------:R3:W-:Y:S01]  /*3730*/  LDGSTS.E [R203+0x18400], [R28.64], P0 ;  /* 0x184000001ccb7fae */ /* 0x0007e20008121844 */
[----:B------:R-:W-:Y:S01]  /*3740*/  LOP3.LUT R7, R7, 0xf, RZ, 0xc0, !PT ;  /* 0x0000000f07077812 */ /* 0x000fe200078ec0ff */
[----:B-1----:R-:W-:Y:S01]  /*3750*/  IMAD.WIDE R152, R186, 0x4, R152 ;  /* 0x00000004ba987825 */ /* 0x002fe200078e0298 */
[----:B------:R-:W-:Y:S01]  /*3760*/  LOP3.LUT R5, R5, 0xf00, RZ, 0xe2, !PT ;  /* 0x00000f0005057812 */ /* 0x000fe200078ee2ff */
[----:B------:R1:W-:Y:S01]  /*3770*/  LDGSTS.E [R203+0x18800], [R26.64], P0 ;  /* 0x188000001acb7fae */ /* 0x0003e20008121844 */
[----:B------:R-:W-:Y:S01]  /*3780*/  LOP3.LUT R11, R11, 0xf, RZ, 0xc0, !PT ;  /* 0x0000000f0b0b7812 */ /* 0x000fe200078ec0ff */
[----:B------:R-:W-:-:S02]  /*3790*/  IMAD R6, R6, 0x10, R7 ;  /* 0x0000001006067824 */ /* 0x000fc400078e0207 */
[----:B------:R4:W-:Y:S01]  /*37a0*/  LDGSTS.E [R203+0x18c00], [R24.64], P0 ;  /* 0x18c0000018cb7fae */ /* 0x0009e20008121844 */
[----:B------:R-:W-:Y:S02]  /*37b0*/  IMAD R4, R4, 0x1000, R5 ;  /* 0x0000100004047824 */ /* 0x000fe400078e0205 */
[----:B------:R-:W-:Y:S01]  /*37c0*/  LOP3.LUT R5, R6, 0xff, RZ, 0xc0, !PT ;  /* 0x000000ff06057812 */ /* 0x000fe200078ec0ff */
[----:B------:R1:W-:Y:S01]  /*37d0*/  LDGSTS.E [R203+0x19000], [R20.64], P0 ;  /* 0x1900000014cb7fae */ /* 0x0003e20008121844 */
[----:B------:R-:W-:Y:S02]  /*37e0*/  IMAD.SHL.U32 R7, R9, 0x100, RZ ;  /* 0x0000010009077824 */ /* 0x000fe400078e00ff */
[----:B------:R-:W-:Y:S01]  /*37f0*/  IMAD R10, R10, 0x10, R11 ;  /* 0x000000100a0a7824 */ /* 0x000fe200078e020b */
[----:B------:R1:W-:Y:S01]  /*3800*/  LDGSTS.E [R203+0x19400], [R2.64], P0 ;  /* 0x1940000002cb7fae */ /* 0x0003e20008121844 */
[----:B------:R-:W-:Y:S01]  /*3810*/  IMAD.IADD R4, R4, 0x1, R5 ;  /* 0x0000000104047824 */ /* 0x000fe200078e0205 */
[----:B------:R-:W-:Y:S01]  /*3820*/  LOP3.LUT R7, R7, 0xf00, RZ, 0xe2, !PT ;  /* 0x00000f0007077812 */ /* 0x000fe200078ee2ff */
[----:B-----5:R-:W-:Y:S01]  /*3830*/  IMAD.WIDE R150, R186, 0x4, R150 ;  /* 0x00000004ba967825 */ /* 0x020fe200078e0296 */
[----:B------:R5:W-:Y:S01]  /*3840*/  LDGSTS.E [R203+0x19800], [R18.64], P0 ;  /* 0x1980000012cb7fae */ /* 0x000be20008121844 */
[----:B------:R-:W-:-:S02]  /*3850*/  LOP3.LUT R10, R10, 0xff, RZ, 0xc0, !PT ;  /* 0x000000ff0a0a7812 */ /* 0x000fc400078ec0ff */
[----:B------:R-:W-:Y:S01]  /*3860*/  IMAD R7, R8, 0x1000, R7 ;  /* 0x0000100008077824 */ /* 0x000fe200078e0207 */
[----:B------:R1:W-:Y:S01]  /*3870*/  LDGSTS.E [R203+0x19c00], [R16.64], P0 ;  /* 0x19c0000010cb7fae */ /* 0x0003e20008121844 */
[----:B------:R-:W-:-:S03]  /*3880*/  IMAD.WIDE R146, R186, 0x4, R146 ;  /* 0x00000004ba927825 */ /* 0x000fc600078e0292 */
[----:B------:R1:W-:Y:S01]  /*3890*/  LDGSTS.E [R184+0x18200], [R42.64], P0 ;  /* 0x182000002ab87fae */ /* 0x0003e20008121844 */
[----:B------:R-:W-:Y:S02]  /*38a0*/  IMAD.IADD R7, R7, 0x1, R10 ;  /* 0x0000000107077824 */ /* 0x000fe400078e020a */
[----:B------:R-:W-:Y:S01]  /*38b0*/  IMAD.SHL.U32 R176, R190, 0x400, RZ ;  /* 0x00000400beb07824 */ /* 0x000fe200078e00ff */
[----:B------:R1:W-:Y:S02]  /*38c0*/  LDGSTS.E [R184+0x18600], [R40.64], P0 ;  /* 0x1860000028b87fae */ /* 0x0003e40008121844 */
[----:B------:R-:W-:Y:S02]  /*38d0*/  PRMT R4, R4, 0x5410, R7 ;  /* 0x0000541004047816 */ /* 0x000fe40000000007 */
[----:B------:R1:W-:Y:S02]  /*38e0*/  LDGSTS.E [R184+0x18a00], [R32.64], P0 ;  /* 0x18a0000020b87fae */ /* 0x0003e40008121844 */
[----:B------:R-:W-:-:S02]  /*38f0*/  SHF.R.U64 R6, R4, 0x1f, RZ ;  /* 0x0000001f04067819 */ /* 0x000fc400000012ff */
[----:B------:R1:W-:Y:S04]  /*3900*/  LDGSTS.E [R184+0x18e00], [R38.64], P0 ;  /* 0x18e0000026b87fae */ /* 0x0003e80008121844 */
[----:B------:R1:W-:Y:S04]  /*3910*/  LDGSTS.E [R184+0x19200], [R36.64], P0 ;  /* 0x1920000024b87fae */ /* 0x0003e80008121844 */
[----:B------:R1:W-:Y:S04]  /*3920*/  LDGSTS.E [R184+0x19600], [R34.64], P0 ;  /* 0x1960000022b87fae */ /* 0x0003e80008121844 */
[----:B------:R1:W-:Y:S04]  /*3930*/  LDGSTS.E [R184+0x19a00], [R30.64], P0 ;  /* 0x19a000001eb87fae */ /* 0x0003e80008121844 */
[----:B------:R1:W-:Y:S01]  /*3940*/  LDGSTS.E [R184+0x19e00], [R22.64], P0 ;  /* 0x19e0000016b87fae */ /* 0x0003e20008121844 */
[----:B------:R-:W-:-:S02]  /*3950*/  ISETP.GE.U32.AND P0, PT, R137, 0x7fffffbf, PT ;  /* 0x7fffffbf8900780c */ /* 0x000fc40003f06070 */
[----:B------:R-:W-:Y:S01]  /*3960*/  IADD3 R137, R136, -0x26, RZ ;  /* 0xffffffda88897810 */ /* 0x000fe20007ffe0ff */
[----:B------:R-:W0:Y:S04]  /*3970*/  LDGDEPBAR ;  /* 0x00000000000079af */ /* 0x000e280000000000 */
[----:B------:R-:W-:Y:S06]  /*3980*/  BAR.SYNC.DEFER_BLOCKING 0x0 ;  /* 0x0000000000007b1d */ /* 0x000fec0000010000 */
[----:B------:R-:W-:Y:S01]  /*3990*/  @!PT LDS RZ, [RZ] ;  /* 0x00000000fffff984 */ /* 0x000fe20000000800 */
[----:B------:R-:W-:Y:S01]  /*39a0*/  @!PT LDS RZ, [RZ] ;  /* 0x00000000fffff984 */ /* 0x000fe20000000800 */
[----:B------:R-:W-:Y:S01]  /*39b0*/  @!PT LDS RZ, [RZ] ;  /* 0x00000000fffff984 */ /* 0x000fe20000000800 */
[----:B------:R1:W-:Y:S04]  /*39c0*/  LDGSTS.E [R205+0x8000], [R44.64], !P3 ;  /* 0x080000002ccd7fae */ /* 0x0003e8000d921844 */
[----:B------:R2:W-:Y:S01]  /*39d0*/  LDGSTS.E [R205+0x8200], [R46.64], !P3 ;  /* 0x082000002ecd7fae */ /* 0x0005e2000d921844 */
[----:B------:R-:W-:-:S02]  /*39e0*/  ISETP.GE.U32.AND P3, PT, R137, 0x7fffffbb, PT ;  /* 0x7fffffbb8900780c */ /* 0x000fc40003f66070 */
[----:B------:R-:W-:Y:S01]  /*39f0*/  IADD3 R137, R136, -0x2a, RZ ;  /* 0xffffffd688897810 */ /* 0x000fe20007ffe0ff */
[----:B------:R3:W-:Y:S04]  /*3a00*/  LDGSTS.E [R205+0x9000], [R48.64], !P4 ;  /* 0x0900000030cd7fae */ /* 0x0007e8000e121844 */
[----:B------:R4:W-:Y:S01]  /*3a10*/  LDGSTS.E [R205+0x9200], [R50.64], !P4 ;  /* 0x0920000032cd7fae */ /* 0x0009e2000e121844 */
[----:B------:R-:W-:Y:S01]  /*3a20*/  ISETP.GE.U32.AND P4, PT, R137, 0x7fffffb7, PT ;  /* 0x7fffffb78900780c */ /* 0x000fe20003f86070 */
[C---:B-1----:R-:W-:Y:S01]  /*3a30*/  IMAD.WIDE R44, R186.reuse, 0x4, R44 ;  /* 0x00000004ba2c7825 */ /* 0x042fe200078e022c */
[----:B------:R-:W-:Y:S01]  /*3a40*/  SHF.R.U32.HI R137, RZ, 0xf, R13 ;  /* 0x0000000fff897819 */ /* 0x000fe2000001160d */
[----:B------:R1:W-:Y:S02]  /*3a50*/  LDGSTS.E [R205+0xa000], [R52.64], !P2 ;  /* 0x0a00000034cd7fae */ /* 0x0003e4000d121844 */
[----:B--2---:R-:W-:-:S02]  /*3a60*/  IMAD.WIDE R46, R186, 0x4, R46 ;  /* 0x00000004ba2e7825 */ /* 0x004fc400078e022e */
[----:B------:R2:W-:Y:S01]  /*3a70*/  LDGSTS.E [R205+0xa200], [R54.64], !P2 ;  /* 0x0a20000036cd7fae */ /* 0x0005e2000d121844 */
[----:B------:R-:W-:Y:S01]  /*3a80*/  LOP3.LUT P2, RZ, R137, 0x1, RZ, 0xc0, !PT ;  /* 0x0000000189ff7812 */ /* 0x000fe2000784c0ff */
[C---:B---3--:R-:W-:Y:S01]  /*3a90*/  IMAD.WIDE R48, R186.reuse, 0x4, R48 ;  /* 0x00000004ba307825 */ /* 0x048fe200078e0230 */
[----:B------:R-:W-:Y:S01]  /*3aa0*/  SHF.R.U32.HI R137, RZ, 0xb, R13 ;  /* 0x0000000bff897819 */ /* 0x000fe2000001160d */
[----:B------:R3:W-:Y:S02]  /*3ab0*/  LDGSTS.E [R205+0xb000], [R56.64], !P6 ;  /* 0x0b00000038cd7fae */ /* 0x0007e4000f121844 */
[C---:B----4-:R-:W-:Y:S02]  /*3ac0*/  IMAD.WIDE R50, R186.reuse, 0x4, R50 ;  /* 0x00000004ba327825 */ /* 0x050fe400078e0232 */
[----:B------:R4:W-:Y:S01]  /*3ad0*/  LDGSTS.E [R205+0xb200], [R58.64], !P6 ;  /* 0x0b2000003acd7fae */ /* 0x0009e2000f121844 */
[----:B------:R-:W-:Y:S01]  /*3ae0*/  LOP3.LUT P6, RZ, R137, 0x1, RZ, 0xc0, !PT ;  /* 0x0000000189ff7812 */ /* 0x000fe200078cc0ff */
[----:B-1----:R-:W-:Y:S01]  /*3af0*/  IMAD.WIDE R52, R186, 0x4, R52 ;  /* 0x00000004ba347825 */ /* 0x002fe200078e0234 */
[----:B------:R-:W-:-:S03]  /*3b00*/  SHF.R.U32.HI R137, RZ, 0x7, R13 ;  /* 0x00000007ff897819 */ /* 0x000fc6000001160d */
[----:B------:R1:W-:Y:S01]  /*3b10*/  LDGSTS.E [R205+0xc000], [R60.64], P2 ;  /* 0x0c0000003ccd7fae */ /* 0x0003e20009121844 */
[----:B--2---:R-:W-:-:S03]  /*3b20*/  IMAD.WIDE R54, R186, 0x4, R54 ;  /* 0x00000004ba367825 */ /* 0x004fc600078e0236 */
[----:B------:R2:W-:Y:S01]  /*3b30*/  LDGSTS.E [R205+0xc200], [R62.64], P2 ;  /* 0x0c2000003ecd7fae */ /* 0x0005e20009121844 */
[----:B------:R-:W-:Y:S01]  /*3b40*/  LOP3.LUT P2, RZ, R137, 0x1, RZ, 0xc0, !PT ;  /* 0x0000000189ff7812 */ /* 0x000fe2000784c0ff */
[C---:B---3--:R-:W-:Y:S01]  /*3b50*/  IMAD.WIDE R56, R186.reuse, 0x4, R56 ;  /* 0x00000004ba387825 */ /* 0x048fe200078e0238 */
[----:B------:R-:W-:Y:S01]  /*3b60*/  SHF.R.U32.HI R137, RZ, 0x3, R13 ;  /* 0x00000003ff897819 */ /* 0x000fe2000001160d */
[----:B------:R3:W-:Y:S02]  /*3b70*/  LDGSTS.E [R205+0xd000], [R64.64], P6 ;  /* 0x0d00000040cd7fae */ /* 0x0007e4000b121844 */
[C---:B----4-:R-:W-:Y:S02]  /*3b80*/  IMAD.WIDE R58, R186.reuse, 0x4, R58 ;  /* 0x00000004ba3a7825 */ /* 0x050fe400078e023a */
[----:B------:R4:W-:Y:S01]  /*3b90*/  LDGSTS.E [R205+0xd200], [R66.64], P6 ;  /* 0x0d20000042cd7fae */ /* 0x0009e2000b121844 */
[----:B------:R-:W-:Y:S01]  /*3ba0*/  LOP3.LUT P6, RZ, R137, 0x1, RZ, 0xc0, !PT ;  /* 0x0000000189ff7812 */ /* 0x000fe200078cc0ff */
[----:B-1----:R-:W-:Y:S01]  /*3bb0*/  IMAD.WIDE R60, R186, 0x4, R60 ;  /* 0x00000004ba3c7825 */ /* 0x002fe200078e023c */
[----:B------:R-:W-:-:S03]  /*3bc0*/  IADD3 R137, R136, -0x2e, RZ ;  /* 0xffffffd288897810 */ /* 0x000fc60007ffe0ff */
[----:B------:R1:W-:Y:S01]  /*3bd0*/  LDGSTS.E [R205+0xe000], [R68.64], P2 ;  /* 0x0e00000044cd7fae */ /* 0x0003e20009121844 */
[----:B--2---:R-:W-:-:S03]  /*3be0*/  IMAD.WIDE R62, R186, 0x4, R62 ;  /* 0x00000004ba3e7825 */ /* 0x004fc600078e023e */
[----:B------:R2:W-:Y:S01]  /*3bf0*/  LDGSTS.E [R205+0xe200], [R70.64], P2 ;  /* 0x0e20000046cd7fae */ /* 0x0005e20009121844 */
[----:B------:R-:W-:Y:S01]  /*3c00*/  ISETP.GE.U32.AND P2, PT, R137, 0x7fffffb3, PT ;  /* 0x7fffffb38900780c */ /* 0x000fe20003f46070 */
[----:B---3--:R-:W-:Y:S01]  /*3c10*/  IMAD.WIDE R64, R186, 0x4, R64 ;  /* 0x00000004ba407825 */ /* 0x008fe200078e0240 */
[----:B------:R-:W-:Y:S01]  /*3c20*/  IADD3 R137, R136, -0x23, RZ ;  /* 0xffffffdd88897810 */ /* 0x000fe20007ffe0ff */
[----:B------:R3:W-:Y:S02]  /*3c30*/  LDGSTS.E [R205+0xf000], [R72.64], P6 ;  /* 0x0f00000048cd7fae */ /* 0x0007e4000b121844 */
[C---:B----4-:R-:W-:Y:S02]  /*3c40*/  IMAD.WIDE R66, R186.reuse, 0x4, R66 ;  /* 0x00000004ba427825 */ /* 0x050fe400078e0242 */
[----:B------:R4:W-:Y:S01]  /*3c50*/  LDGSTS.E [R205+0xf200], [R74.64], P6 ;  /* 0x0f2000004acd7fae */ /* 0x0009e2000b121844 */
[----:B------:R-:W-:Y:S01]  /*3c60*/  ISETP.GE.U32.AND P6, PT, R137, 0x7fffffbe, PT ;  /* 0x7fffffbe8900780c */ /* 0x000fe20003fc6070 */
[----:B-1----:R-:W-:Y:S01]  /*3c70*/  IMAD.WIDE R68, R186, 0x4, R68 ;  /* 0x00000004ba447825 */ /* 0x002fe200078e0244 */
[----:B------:R-:W-:Y:S01]  /*3c80*/  IADD3 R137, R136, -0x27, RZ ;  /* 0xffffffd988897810 */ /* 0x000fe20007ffe0ff */
[----:B------:R1:W-:Y:S02]  /*3c90*/  LDGSTS.E [R211+0x8400], [R76.64], !P0 ;  /* 0x084000004cd37fae */ /* 0x0003e4000c121844 */
[----:B--2---:R-:W-:-:S02]  /*3ca0*/  IMAD.WIDE R70, R186, 0x4, R70 ;  /* 0x00000004ba467825 */ /* 0x004fc400078e0246 */
[----:B------:R2:W-:Y:S01]  /*3cb0*/  LDGSTS.E [R211+0x8600], [R78.64], !P0 ;  /* 0x086000004ed37fae */ /* 0x0005e2000c121844 */
[----:B------:R-:W-:Y:S01]  /*3cc0*/  ISETP.GE.U32.AND P0, PT, R137, 0x7fffffba, PT ;  /* 0x7fffffba8900780c */ /* 0x000fe20003f06070 */
[----:B---3--:R-:W-:Y:S01]  /*3cd0*/  IMAD.WIDE R72, R186, 0x4, R72 ;  /* 0x00000004ba487825 */ /* 0x008fe200078e0248 */
[----:B------:R-:W-:Y:S01]  /*3ce0*/  IADD3 R137, R136, -0x2b, RZ ;  /* 0xffffffd588897810 */ /* 0x000fe20007ffe0ff */
[----:B------:R3:W-:Y:S02]  /*3cf0*/  LDGSTS.E [R211+0x9400], [R80.64], !P3 ;  /* 0x0940000050d37fae */ /* 0x0007e4000d921844 */
[C---:B----4-:R-:W-:Y:S02]  /*3d00*/  IMAD.WIDE R74, R186.reuse, 0x4, R74 ;  /* 0x00000004ba4a7825 */ /* 0x050fe400078e024a */
        /* <DEDUP_REMOVED lines=45> */
[C---:B------:R-:W-:Y:S01]  /*3fe0*/  IADD3 R137, R136.reuse, -0x2c, RZ ;  /* 0xffffffd488897810 */ /* 0x040fe20007ffe0ff */
[----:B------:R3:W-:Y:S01]  /*3ff0*/  LDGSTS.E [R210+0x9800], [R112.64], !P0 ;  /* 0x0980000070d27fae */ /* 0x0007e2000c121844 */
[----:B------:R-:W-:Y:S01]  /*4000*/  IADD3 R136, R136, -0x30, RZ ;  /* 0xffffffd088887810 */ /* 0x000fe20007ffe0ff */
        /* <DEDUP_REMOVED lines=27> */
[----:B-1----:R-:W-:-:S04]  /*41c0*/  IMAD.WIDE R124, R186, 0x4, R124 ;  /* 0x00000004ba7c7825 */ /* 0x002fc800078e027c */
[----:B------:R1:W-:Y:S01]  /*41d0*/  LDGSTS.E [R210+0xe800], [R132.64], P3 ;  /* 0x0e80000084d27fae */ /* 0x0003e20009921844 */
[----:B--2---:R-:W-:-:S03]  /*41e0*/  IMAD.WIDE R126, R186, 0x4, R126 ;  /* 0x00000004ba7e7825 */ /* 0x004fc600078e027e */
[----:B------:R2:W-:Y:S01]  /*41f0*/  LDGSTS.E [R210+0xea00], [R134.64], P3 ;  /* 0x0ea0000086d27fae */ /* 0x0005e20009921844 */
[----:B------:R-:W-:Y:S01]  /*4200*/  ISETP.GE.U32.AND P3, PT, R136, 0x7fffffb1, PT ;  /* 0x7fffffb18800780c */ /* 0x000fe20003f66070 */
[----:B------:R-:W-:Y:S01]  /*4210*/  IMAD.WIDE R136, R186, 0x4, R182 ;  /* 0x00000004ba887825 */ /* 0x000fe200078e02b6 */
[----:B------:R-:W-:-:S03]  /*4220*/  LOP3.LUT R183, R176, 0x1800, RZ, 0xc0, !PT ;  /* 0x00001800b0b77812 */ /* 0x000fc600078ec0ff */
[C---:B---3--:R-:W-:Y:S01]  /*4230*/  IMAD.WIDE R128, R186.reuse, 0x4, R128 ;  /* 0x00000004ba807825 */ /* 0x048fe200078e0280 */
[----:B------:R3:W-:Y:S03]  /*4240*/  LDGSTS.E [R210+0xf800], [R136.64], P4 ;  /* 0x0f80000088d27fae */ /* 0x0007e6000a121844 */
[----:B----4-:R-:W-:Y:S01]  /*4250*/  IMAD.WIDE R130, R186, 0x4, R130 ;  /* 0x00000004ba827825 */ /* 0x010fe200078e0282 */
[----:B------:R4:W-:Y:S01]  /*4260*/  LDGSTS.E [R210+0xfa00], [R138.64], P4 ;  /* 0x0fa000008ad27fae */ /* 0x0009e2000a121844 */
[----:B------:R-:W-:Y:S02]  /*4270*/  ISETP.GE.AND P4, PT, R192, R170, PT ;  /* 0x000000aac000720c */ /* 0x000fe40003f86270 */
[----:B-1----:R-:W-:Y:S01]  /*4280*/  IMAD.WIDE R132, R186, 0x4, R132 ;  /* 0x00000004ba847825 */ /* 0x002fe200078e0284 */
[----:B------:R1:W-:Y:S01]  /*4290*/  LDGSTS.E [R209+0x8c00], [R140.64], !P2 ;  /* 0x08c000008cd17fae */ /* 0x0003e2000d121844 */
[----:B------:R-:W-:-:S02]  /*42a0*/  SEL R5, RZ, 0x4, P4 ;  /* 0x00000004ff057807 */ /* 0x000fc40002000000 */
[C---:B------:R-:W-:Y:S01]  /*42b0*/  ISETP.GT.AND P4, PT, R208.reuse, 0x5f, PT ;  /* 0x0000005fd000780c */ /* 0x040fe20003f84270 */
[----:B------:R1:W-:Y:S01]  /*42c0*/  LDGSTS.E [R209+0x8e00], [R142.64], !P2 ;  /* 0x08e000008ed17fae */ /* 0x0003e2000d121844 */
[----:B------:R-:W-:Y:S01]  /*42d0*/  ISETP.GT.AND P2, PT, R208, 0x3f, PT ;  /* 0x0000003fd000780c */ /* 0x000fe20003f44270 */
[----:B--2---:R-:W-:Y:S01]  /*42e0*/  IMAD.WIDE R134, R186, 0x4, R134 ;  /* 0x00000004ba867825 */ /* 0x004fe200078e0286 */
[----:B------:R-:W-:Y:S01]  /*42f0*/  SEL R5, R5, RZ, P4 ;  /* 0x000000ff05057207 */ /* 0x000fe20002000000 */
[----:B------:R2:W-:Y:S01]  /*4300*/  LDGSTS.E [R209+0x9c00], [R172.64], !P6 ;  /* 0x09c00000acd17fae */ /* 0x0005e2000f121844 */
[----:B------:R-:W-:Y:S01]  /*4310*/  SEL R12, R12, RZ, P2 ;  /* 0x000000ff0c0c7207 */ /* 0x000fe20001000000 */
[C---:B---3--:R-:W-:Y:S01]  /*4320*/  IMAD.WIDE R136, R186.reuse, 0x4, R136 ;  /* 0x00000004ba887825 */ /* 0x048fe200078e0288 */
[----:B------:R-:W-:Y:S01]  /*4330*/  ISETP.NE.U32.AND P4, PT, R5, RZ, PT ;  /* 0x000000ff0500720c */ /* 0x000fe20003f85070 */
[----:B------:R3:W-:Y:S01]  /*4340*/  LDGSTS.E [R209+0x9e00], [R174.64], !P6 ;  /* 0x09e00000aed17fae */ /* 0x0007e2000f121844 */
[----:B------:R-:W-:Y:S01]  /*4350*/  SHF.R.U32.HI R5, RZ, 0xc, R13 ;  /* 0x0000000cff057819 */ /* 0x000fe2000001160d */
[----:B----4-:R-:W-:Y:S01]  /*4360*/  IMAD.WIDE R138, R186, 0x4, R138 ;  /* 0x00000004ba8a7825 */ /* 0x010fe200078e028a */
[----:B------:R-:W-:Y:S01]  /*4370*/  ISETP.NE.U32.AND P2, PT, R12, RZ, PT ;  /* 0x000000ff0c00720c */ /* 0x000fe20003f45070 */
[----:B------:R4:W-:Y:S01]  /*4380*/  LDGSTS.E [R209+0xac00], [R180.64], !P0 ;  /* 0x0ac00000b4d17fae */ /* 0x0009e2000c121844 */
[----:B------:R-:W-:Y:S01]  /*4390*/  LOP3.LUT P6, RZ, R5, 0x1, RZ, 0xc0, !PT ;  /* 0x0000000105ff7812 */ /* 0x000fe200078cc0ff */
[C---:B-1----:R-:W-:Y:S01]  /*43a0*/  IMAD.WIDE R140, R186.reuse, 0x4, R140 ;  /* 0x00000004ba8c7825 */ /* 0x042fe200078e028c */
[--C-:B------:R-:W-:Y:S01]  /*43b0*/  SHF.R.U32.HI R5, RZ, 0x4, R13.reuse ;  /* 0x00000004ff057819 */ /* 0x100fe2000001160d */
[----:B------:R1:W-:Y:S01]  /*43c0*/  LDGSTS.E [R209+0xae00], [R166.64], !P0 ;  /* 0x0ae00000a6d17fae */ /* 0x0003e2000c121844 */
[----:B------:R-:W-:Y:S01]  /*43d0*/  SHF.R.U32.HI R13, RZ, 0x8, R13 ;  /* 0x00000008ff0d7819 */ /* 0x000fe2000001160d */
[----:B------:R-:W-:-:S02]  /*43e0*/  IMAD.WIDE R142, R186, 0x4, R142 ;  /* 0x00000004ba8e7825 */ /* 0x000fc400078e028e */
[----:B------:R1:W-:Y:S01]  /*43f0*/  LDGSTS.E [R209+0xbc00], [R154.64], !P3 ;  /* 0x0bc000009ad17fae */ /* 0x0003e2000d921844 */
[----:B------:R-:W-:Y:S01]  /*4400*/  LOP3.LUT P0, RZ, R13, 0x1, RZ, 0xc0, !PT ;  /* 0x000000010dff7812 */ /* 0x000fe2000780c0ff */
[C---:B--2---:R-:W-:Y:S01]  /*4410*/  IMAD.WIDE R172, R186.reuse, 0x4, R172 ;  /* 0x00000004baac7825 */ /* 0x044fe200078e02ac */
[----:B------:R-:W-:Y:S01]  /*4420*/  CS2R R12, SRZ ;  /* 0x00000000000c7805 */ /* 0x000fe2000001ff00 */
[----:B------:R2:W-:Y:S01]  /*4430*/  LDGSTS.E [R209+0xbe00], [R164.64], !P3 ;  /* 0x0be00000a4d17fae */ /* 0x0005e2000d921844 */
[----:B------:R-:W-:Y:S01]  /*4440*/  LOP3.LUT P3, RZ, R5, 0x1, RZ, 0xc0, !PT ;  /* 0x0000000105ff7812 */ /* 0x000fe2000786c0ff */
[----:B---3--:R-:W-:Y:S01]  /*4450*/  IMAD.WIDE R174, R186, 0x4, R174 ;  /* 0x00000004baae7825 */ /* 0x008fe200078e02ae */
[----:B------:R-:W-:Y:S01]  /*4460*/  SHF.R.U64 R5, R4, 0x1b, RZ ;  /* 0x0000001b04057819 */ /* 0x000fe200000012ff */
[----:B------:R3:W-:Y:S02]  /*4470*/  LDGSTS.E [R209+0xcc00], [R148.64], P6 ;  /* 0x0cc0000094d17fae */ /* 0x0007e4000b121844 */
[----:B----4-:R-:W-:-:S02]  /*4480*/  IMAD.WIDE R180, R186, 0x4, R180 ;  /* 0x00000004bab47825 */ /* 0x010fc400078e02b4 */
[----:B------:R4:W-:Y:S01]  /*4490*/  LDGSTS.E [R209+0xce00], [R162.64], P6 ;  /* 0x0ce00000a2d17fae */ /* 0x0009e2000b121844 */
[----:B------:R-:W-:Y:S01]  /*44a0*/  LOP3.LUT P6, RZ, R6, 0x1, RZ, 0xc0, !PT ;  /* 0x0000000106ff7812 */ /* 0x000fe200078cc0ff */
[----:B------:R-:W-:Y:S02]  /*44b0*/  IMAD.MOV.U32 R6, RZ, RZ, c[0x0][0x18c] ;  /* 0x00006300ff067624 */ /* 0x000fe400078e00ff */
[----:B------:R2:W-:Y:S01]  /*44c0*/  LDGSTS.E [R209+0xdc00], [R158.64], P0 ;  /* 0x0dc000009ed17fae */ /* 0x0005e20008121844 */
[----:B-1----:R-:W-:-:S03]  /*44d0*/  IMAD.WIDE R166, R186, 0x4, R166 ;  /* 0x00000004baa67825 */ /* 0x002fc600078e02a6 */
[----:B------:R1:W-:Y:S01]  /*44e0*/  LDGSTS.E [R209+0xde00], [R156.64], P0 ;  /* 0x0de000009cd17fae */ /* 0x0003e20008121844 */
[----:B------:R-:W-:Y:S01]  /*44f0*/  IMAD.SHL.U32 R178, R6, 0x20, RZ ;  /* 0x0000002006b27824 */ /* 0x000fe200078e00ff */
[----:B------:R-:W-:Y:S01]  /*4500*/  LOP3.LUT P0, RZ, R5, 0x1, RZ, 0xc0, !PT ;  /* 0x0000000105ff7812 */ /* 0x000fe2000780c0ff */
[----:B------:R-:W-:Y:S01]  /*4510*/  IMAD.WIDE R154, R186, 0x4, R154 ;  /* 0x00000004ba9a7825 */ /* 0x000fe200078e029a */
[----:B------:R1:W-:Y:S01]  /*4520*/  LDGSTS.E [R209+0xec00], [R144.64], P3 ;  /* 0x0ec0000090d17fae */ /* 0x0003e20009921844 */
[----:B------:R-:W-:Y:S02]  /*4530*/  SHF.R.U64 R5, R4, 0x17, RZ ;  /* 0x0000001704057819 */ /* 0x000fe400000012ff */
[C---:B------:R-:W-:Y:S01]  /*4540*/  IMAD.WIDE R14, R178.reuse, 0x4, R14 ;  /* 0x00000004b20e7825 */ /* 0x040fe200078e020e */
[----:B------:R1:W-:Y:S01]  /*4550*/  LDGSTS.E [R209+0xee00], [R152.64], P3 ;  /* 0x0ee0000098d17fae */ /* 0x0003e20009921844 */
[----:B------:R-:W-:Y:S02]  /*4560*/  LOP3.LUT P3, RZ, R5, 0x1, RZ, 0xc0, !PT ;  /* 0x0000000105ff7812 */ /* 0x000fe4000786c0ff */
[----:B------:R-:W-:Y:S01]  /*4570*/  IMAD.WIDE R28, R178, 0x4, R28 ;  /* 0x00000004b21c7825 */ /* 0x000fe200078e021c */
[----:B------:R1:W-:Y:S01]  /*4580*/  LDGSTS.E [R209+0xfc00], [R150.64], !P1 ;  /* 0x0fc0000096d17fae */ /* 0x0003e2000c921844 */
[----:B------:R-:W-:-:S02]  /*4590*/  SHF.R.U64 R5, R4, 0x13, RZ ;  /* 0x0000001304057819 */ /* 0x000fc400000012ff */
[C---:B------:R-:W-:Y:S01]  /*45a0*/  IMAD.WIDE R26, R178.reuse, 0x4, R26 ;  /* 0x00000004b21a7825 */ /* 0x040fe200078e021a */
[----:B------:R1:W-:Y:S01]  /*45b0*/  LDGSTS.E [R209+0xfe00], [R146.64], !P1 ;  /* 0x0fe0000092d17fae */ /* 0x0003e2000c921844 */
[----:B------:R-:W-:Y:S02]  /*45c0*/  LOP3.LUT P1, RZ, R5, 0x1, RZ, 0xc0, !PT ;  /* 0x0000000105ff7812 */ /* 0x000fe4000782c0ff */
[----:B------:R-:W-:Y:S01]  /*45d0*/  IMAD.WIDE R24, R178, 0x4, R24 ;  /* 0x00000004b2187825 */ /* 0x000fe200078e0218 */
[----:B------:R-:W0:Y:S01]  /*45e0*/  LDGDEPBAR ;  /* 0x00000000000079af */ /* 0x000e220000000000 */
[----:B------:R-:W-:Y:S02]  /*45f0*/  SHF.R.U64 R5, R4, 0xf, RZ ;  /* 0x0000000f04057819 */ /* 0x000fe400000012ff */
[C---:B------:R-:W-:Y:S01]  /*4600*/  IMAD.WIDE R20, R178.reuse, 0x4, R20 ;  /* 0x00000004b2147825 */ /* 0x040fe200078e0214 */
[----:B------:R1:W-:Y:S03]  /*4610*/  LDGSTS.E [R203+0x1a000], [R14.64], P2 ;  /* 0x1a0000000ecb7fae */ /* 0x0003e60009121844 */
[C---:B------:R-:W-:Y:S01]  /*4620*/  IMAD.WIDE R2, R178.reuse, 0x4, R2 ;  /* 0x00000004b2027825 */ /* 0x040fe200078e0202 */
[----:B------:R1:W-:Y:S03]  /*4630*/  LDGSTS.E [R203+0x1a400], [R28.64], P2 ;  /* 0x1a4000001ccb7fae */ /* 0x0003e60009121844 */
[C---:B-----5:R-:W-:Y:S01]  /*4640*/  IMAD.WIDE R18, R178.reuse, 0x4, R18 ;  /* 0x00000004b2127825 */ /* 0x060fe200078e0212 */
[----:B------:R5:W-:Y:S03]  /*4650*/  LDGSTS.E [R203+0x1a800], [R26.64], P2 ;  /* 0x1a8000001acb7fae */ /* 0x000be60009121844 */
[C---:B------:R-:W-:Y:S01]  /*4660*/  IMAD.WIDE R16, R178.reuse, 0x4, R16 ;  /* 0x00000004b2107825 */ /* 0x040fe200078e0210 */
        /* <DEDUP_REMOVED lines=15> */
[----:B------:R-:W-:Y:S01]  /*4760*/  IMAD.WIDE R22, R178, 0x4, R22 ;  /* 0x00000004b2167825 */ /* 0x000fe200078e0216 */
[----:B------:R1:W-:Y:S03]  /*4770*/  LDGSTS.E [R184+0x1ae00], [R38.64], P2 ;  /* 0x1ae0000026b87fae */ /* 0x0003e60009121844 */
[C---:B--2---:R-:W-:Y:S01]  /*4780*/  IMAD.WIDE R164, R186.reuse, 0x4, R164 ;  /* 0x00000004baa47825 */ /* 0x044fe200078e02a4 */
[----:B------:R2:W-:Y:S03]  /*4790*/  LDGSTS.E [R184+0x1b200], [R36.64], P2 ;  /* 0x1b20000024b87fae */ /* 0x0005e60009121844 */
[C---:B---3--:R-:W-:Y:S01]  /*47a0*/  IMAD.WIDE R148, R186.reuse, 0x4, R148 ;  /* 0x00000004ba947825 */ /* 0x048fe200078e0294 */
[----:B------:R3:W-:Y:S03]  /*47b0*/  LDGSTS.E [R184+0x1b600], [R34.64], P2 ;  /* 0x1b60000022b87fae */ /* 0x0007e60009121844 */
[C---:B----4-:R-:W-:Y:S01]  /*47c0*/  IMAD.WIDE R162, R186.reuse, 0x4, R162 ;  /* 0x00000004baa27825 */ /* 0x050fe200078e02a2 */
[----:B------:R4:W-:Y:S03]  /*47d0*/  LDGSTS.E [R184+0x1ba00], [R30.64], P2 ;  /* 0x1ba000001eb87fae */ /* 0x0009e60009121844 */
[----:B------:R-:W-:Y:S01]  /*47e0*/  IMAD.WIDE R158, R186, 0x4, R158 ;  /* 0x00000004ba9e7825 */ /* 0x000fe200078e029e */
[----:B------:R2:W-:Y:S01]  /*47f0*/  LDGSTS.E [R184+0x1be00], [R22.64], P2 ;  /* 0x1be0000016b87fae */ /* 0x0005e20009121844 */
[----:B------:R-:W-:-:S02]  /*4800*/  LOP3.LUT P2, RZ, R5, 0x1, RZ, 0xc0, !PT ;  /* 0x0000000105ff7812 */ /* 0x000fc4000784c0ff */
[----:B------:R-:W-:Y:S01]  /*4810*/  SHF.R.U64 R5, R4, 0xb, RZ ;  /* 0x0000000b04057819 */ /* 0x000fe200000012ff */
[----:B------:R-:W0:Y:S01]  /*4820*/  LDGDEPBAR ;  /* 0x00000000000079af */ /* 0x000e220000000000 */
[----:B-1----:R-:W-:-:S03]  /*4830*/  IMAD.WIDE R156, R186, 0x4, R156 ;  /* 0x00000004ba9c7825 */ /* 0x002fc600078e029c */
[----:B------:R-:W-:Y:S01]  /*4840*/  BAR.SYNC.DEFER_BLOCKING 0x0 ;  /* 0x0000000000007b1d */ /* 0x000fe20000010000 */
[----:B------:R-:W-:-:S04]  /*4850*/  IMAD.WIDE R144, R186, 0x4, R144 ;  /* 0x00000004ba907825 */ /* 0x000fc800078e0290 */
[----:B------:R-:W-:-:S04]  /*4860*/  IMAD.WIDE R152, R186, 0x4, R152 ;  /* 0x00000004ba987825 */ /* 0x000fc800078e0298 */
[----:B------:R-:W-:-:S04]  /*4870*/  IMAD.WIDE R150, R186, 0x4, R150 ;  /* 0x00000004ba967825 */ /* 0x000fc800078e0296 */
[----:B------:R-:W-:-:S04]  /*4880*/  IMAD.WIDE R146, R186, 0x4, R146 ;  /* 0x00000004ba927825 */ /* 0x000fc800078e0292 */
[----:B------:R-:W-:-:S04]  /*4890*/  IMAD.WIDE R14, R178, 0x4, R14 ;  /* 0x00000004b20e7825 */ /* 0x000fc800078e020e */
[C---:B------:R-:W-:Y:S01]  /*48a0*/  IMAD.WIDE R28, R178.reuse, 0x4, R28 ;  /* 0x00000004b21c7825 */ /* 0x040fe200078e021c */
[----:B------:R-:W-:Y:S01]  /*48b0*/  @!PT LDS RZ, [RZ] ;  /* 0x00000000fffff984 */ /* 0x000fe20000000800 */
[----:B------:R-:W-:Y:S01]  /*48c0*/  @!PT LDS RZ, [RZ] ;  /* 0x00000000fffff984 */ /* 0x000fe20000000800 */
[----:B------:R-:W-:Y:S01]  /*48d0*/  @!PT LDS RZ, [RZ] ;  /* 0x00000000fffff984 */ /* 0x000fe20000000800 */
[----:B------:R1:W-:Y:S03]  /*48e0*/  LDGSTS.E [R205+0x10000], [R44.64], P6 ;  /* 0x100000002ccd7fae */ /* 0x0003e6000b121844 */
[C---:B-----5:R-:W-:Y:S01]  /*48f0*/  IMAD.WIDE R26, R178.reuse, 0x4, R26 ;  /* 0x00000004b21a7825 */ /* 0x060fe200078e021a */
[----:B------:R5:W-:Y:S01]  /*4900*/  LDGSTS.E [R205+0x10200], [R46.64], P6 ;  /* 0x102000002ecd7fae */ /* 0x000be2000b121844 */
[----:B------:R-:W-:Y:S02]  /*4910*/  LOP3.LUT P6, RZ, R5, 0x1, RZ, 0xc0, !PT ;  /* 0x0000000105ff7812 */ /* 0x000fe400078cc0ff */
[----:B------:R-:W-:Y:S01]  /*4920*/  IMAD.WIDE R24, R178, 0x4, R24 ;  /* 0x00000004b2187825 */ /* 0x000fe200078e0218 */
[----:B------:R-:W-:Y:S01]  /*4930*/  SHF.R.U64 R5, R4, 0x7, RZ ;  /* 0x0000000704057819 */ /* 0x000fe200000012ff */
[----:B------:R2:W-:Y:S02]  /*4940*/  LDGSTS.E [R205+0x11000], [R48.64], P0 ;  /* 0x1100000030cd7fae */ /* 0x0005e40008121844 */
[----:B------:R-:W-:-:S02]  /*4950*/  IMAD.WIDE R20, R178, 0x4, R20 ;  /* 0x00000004b2147825 */ /* 0x000fc400078e0214 */
[----:B------:R2:W-:Y:S01]  /*4960*/  LDGSTS.E [R205+0x11200], [R50.64], P0 ;  /* 0x1120000032cd7fae */ /* 0x0005e20008121844 */
[----:B------:R-:W-:Y:S01]  /*4970*/  LOP3.LUT P0, RZ, R5, 0x1, RZ, 0xc0, !PT ;  /* 0x0000000105ff7812 */ /* 0x000fe2000780c0ff */
[----:B------:R-:W-:Y:S01]  /*4980*/  IMAD.WIDE R2, R178, 0x4, R2 ;  /* 0x00000004b2027825 */ /* 0x000fe200078e0202 */
[----:B------:R-:W-:Y:S01]  /*4990*/  SHF.R.U64 R5, R4, 0x3, RZ ;  /* 0x0000000304057819 */ /* 0x000fe200000012ff */
[----:B------:R3:W-:Y:S01]  /*49a0*/  LDGSTS.E [R205+0x12000], [R52.64], P3 ;  /* 0x1200000034cd7fae */ /* 0x0007e20009921844 */
[----:B-1----:R-:W-:Y:S01]  /*49b0*/  CS2R R44, SRZ ;  /* 0x00000000002c7805 */ /* 0x002fe2000001ff00 */
[C---:B------:R-:W-:Y:S01]  /*49c0*/  IMAD.WIDE R18, R178.reuse, 0x4, R18 ;  /* 0x00000004b2127825 */ /* 0x040fe200078e0212 */
[----:B-----5:R-:W-:Y:S01]  /*49d0*/  CS2R R46, SRZ ;  /* 0x00000000002e7805 */ /* 0x020fe2000001ff00 */
[----:B------:R1:W-:Y:S01]  /*49e0*/  LDGSTS.E [R205+0x12200], [R54.64], P3 ;  /* 0x1220000036cd7fae */ /* 0x0003e20009921844 */
[----:B------:R-:W-:Y:S01]  /*49f0*/  LOP3.LUT P3, RZ, R5, 0x1, RZ, 0xc0, !PT ;  /* 0x0000000105ff7812 */ /* 0x000fe2000786c0ff */
[----:B------:R-:W-:Y:S01]  /*4a00*/  IMAD.WIDE R16, R178, 0x4, R16 ;  /* 0x00000004b2107825 */ /* 0x000fe200078e0210 */
[----:B------:R-:W-:Y:S01]  /*4a10*/  SHF.R.U64 R5, R4, 0x1e, RZ ;  /* 0x0000001e04057819 */ /* 0x000fe200000012ff */
[----:B------:R1:W-:Y:S01]  /*4a20*/  LDGSTS.E [R205+0x13000], [R56.64], P1 ;  /* 0x1300000038cd7fae */ /* 0x0003e20008921844 */
[----:B--2---:R-:W-:Y:S01]  /*4a30*/  CS2R R48, SRZ ;  /* 0x0000000000307805 */ /* 0x004fe2000001ff00 */
[C---:B------:R-:W-:Y:S01]  /*4a40*/  IMAD.WIDE R42, R178.reuse, 0x4, R42 ;  /* 0x00000004b22a7825 */ /* 0x040fe200078e022a */
[----:B------:R-:W-:Y:S01]  /*4a50*/  CS2R R50, SRZ ;  /* 0x0000000000327805 */ /* 0x000fe2000001ff00 */
[----:B------:R1:W-:Y:S01]  /*4a60*/  LDGSTS.E [R205+0x13200], [R58.64], P1 ;  /* 0x132000003acd7fae */ /* 0x0003e20008921844 */
[----:B------:R-:W-:Y:S01]  /*4a70*/  LOP3.LUT P1, RZ, R5, 0x1, RZ, 0xc0, !PT ;  /* 0x0000000105ff7812 */ /* 0x000fe2000782c0ff */
        /* <DEDUP_REMOVED lines=8> */
[----:B------:R1:W-:Y:S02]  /*4b00*/  LDGSTS.E [R205+0x15000], [R64.64], P6 ;  /* 0x1500000040cd7fae */ /* 0x0003e4000b121844 */
[C---:B------:R-:W-:Y:S02]  /*4b10*/  IMAD.WIDE R36, R178.reuse, 0x4, R36 ;  /* 0x00000004b2247825 */ /* 0x040fe400078e0224 */
[----:B------:R1:W-:Y:S01]  /*4b20*/  LDGSTS.E [R205+0x15200], [R66.64], P6 ;  /* 0x1520000042cd7fae */ /* 0x0003e2000b121844 */
[----:B------:R-:W-:Y:S01]  /*4b30*/  LOP3.LUT P6, RZ, R5, 0x1, RZ, 0xc0, !PT ;  /* 0x0000000105ff7812 */ /* 0x000fe200078cc0ff */
[----:B---3--:R-:W-:Y:S01]  /*4b40*/  IMAD.WIDE R34, R178, 0x4, R34 ;  /* 0x00000004b2227825 */ /* 0x008fe200078e0222 */
[----:B------:R-:W-:Y:S01]  /*4b50*/  SHF.R.U64 R5, R4, 0x12, RZ ;  /* 0x0000001204057819 */ /* 0x000fe200000012ff */
[----:B------:R3:W-:Y:S01]  /*4b60*/  LDGSTS.E [R205+0x16000], [R68.64], P0 ;  /* 0x1600000044cd7fae */ /* 0x0007e20008121844 */
[----:B--2---:R-:W-:Y:S01]  /*4b70*/  CS2R R60, SRZ ;  /* 0x00000000003c7805 */ /* 0x004fe2000001ff00 */
[C---:B----4-:R-:W-:Y:S01]  /*4b80*/  IMAD.WIDE R30, R178.reuse, 0x4, R30 ;  /* 0x00000004b21e7825 */ /* 0x050fe200078e021e */
[----:B-----5:R-:W-:Y:S01]  /*4b90*/  CS2R R62, SRZ ;  /* 0x00000000003e7805 */ /* 0x020fe2000001ff00 */
[----:B------:R2:W-:Y:S01]  /*4ba0*/  LDGSTS.E [R205+0x16200], [R70.64], P0 ;  /* 0x1620000046cd7fae */ /* 0x0005e20008121844 */
[----:B------:R-:W-:Y:S01]  /*4bb0*/  LOP3.LUT P0, RZ, R5, 0x1, RZ, 0xc0, !PT ;  /* 0x0000000105ff7812 */ /* 0x000fe2000780c0ff */
[----:B------:R-:W-:Y:S01]  /*4bc0*/  IMAD.WIDE R22, R178, 0x4, R22 ;  /* 0x00000004b2167825 */ /* 0x000fe200078e0216 */
[----:B------:R-:W-:Y:S01]  /*4bd0*/  SHF.R.U64 R5, R4, 0xe, RZ ;  /* 0x0000000e04057819 */ /* 0x000fe200000012ff */
[----:B------:R4:W-:Y:S01]  /*4be0*/  LDGSTS.E [R205+0x17000], [R72.64], P3 ;  /* 0x1700000048cd7fae */ /* 0x0009e20009921844 */
[----:B-1----:R-:W-:Y:S01]  /*4bf0*/  CS2R R64, SRZ ;  /* 0x0000000000407805 */ /* 0x002fe2000001ff00 */
[C---:B------:R-:W-:Y:S01]  /*4c00*/  IMAD.SHL.U32 R176, R190.reuse, 0x4, RZ ;  /* 0x00000004beb07824 */ /* 0x040fe200078e00ff */
[----:B------:R-:W-:Y:S01]  /*4c10*/  CS2R R66, SRZ ;  /* 0x0000000000427805 */ /* 0x000fe2000001ff00 */
[----:B------:R1:W-:Y:S01]  /*4c20*/  LDGSTS.E [R205+0x17200], [R74.64], P3 ;  /* 0x172000004acd7fae */ /* 0x0003e20009921844 */
[----:B------:R-:W-:Y:S01]  /*4c30*/  LOP3.LUT P3, RZ, R5, 0x1, RZ, 0xc0, !PT ;  /* 0x0000000105ff7812 */ /* 0x000fe2000786c0ff */
[----:B------:R-:W-:Y:S01]  /*4c40*/  IMAD.SHL.U32 R170, R190, 0x100, RZ ;  /* 0x00000100beaa7824 */ /* 0x000fe200078e00ff */
[----:B------:R-:W-:Y:S01]  /*4c50*/  SHF.R.U64 R5, R4, 0xa, RZ ;  /* 0x0000000a04057819 */ /* 0x000fe200000012ff */
[----:B------:R5:W-:Y:S01]  /*4c60*/  LDGSTS.E [R211+0x10400], [R76.64], P1 ;  /* 0x104000004cd37fae */ /* 0x000be20008921844 */
[----:B------:R-:W-:Y:S01]  /*4c70*/  IMAD R214, R214, 0x10, R183 ;  /* 0x00000010d6d67824 */ /* 0x000fe200078e02b7 */
[----:B------:R-:W-:Y:S01]  /*4c80*/  LOP3.LUT R176, R176, 0x70, RZ, 0xc0, !PT ;  /* 0x00000070b0b07812 */ /* 0x000fe200078ec0ff */
[----:B------:R-:W-:Y:S01]  /*4c90*/  IMAD.SHL.U32 R183, R190, 0x20, RZ ;  /* 0x00000020beb77824 */ /* 0x000fe200078e00ff */
[----:B------:R5:W-:Y:S01]  /*4ca0*/  LDGSTS.E [R211+0x10600], [R78.64], P1 ;  /* 0x106000004ed37fae */ /* 0x000be20008921844 */
[----:B------:R-:W-:Y:S01]  /*4cb0*/  LOP3.LUT P1, RZ, R5, 0x1, RZ, 0xc0, !PT ;  /* 0x0000000105ff7812 */ /* 0x000fe2000782c0ff */
[----:B---3--:R-:W-:Y:S01]  /*4cc0*/  CS2R R68, SRZ ;  /* 0x0000000000447805 */ /* 0x008fe2000001ff00 */
[----:B------:R-:W-:Y:S01]  /*4cd0*/  SHF.R.U64 R5, R4, 0x6, RZ ;  /* 0x0000000604057819 */ /* 0x000fe200000012ff */
[----:B------:R3:W-:Y:S01]  /*4ce0*/  LDGSTS.E [R211+0x11400], [R80.64], P2 ;  /* 0x1140000050d37fae */ /* 0x0007e20009121844 */
[----:B------:R-:W-:Y:S01]  /*4cf0*/  LOP3.LUT R170, R170, 0x1800, RZ, 0xc0, !PT ;  /* 0x00001800aaaa7812 */ /* 0x000fe200078ec0ff */
[----:B--2---:R-:W-:Y:S01]  /*4d00*/  CS2R R70, SRZ ;  /* 0x0000000000467805 */ /* 0x004fe2000001ff00 */
[----:B----4-:R-:W-:Y:S01]  /*4d10*/  CS2R R72, SRZ ;  /* 0x0000000000487805 */ /* 0x010fe2000001ff00 */
[----:B------:R2:W-:Y:S01]  /*4d20*/  LDGSTS.E [R211+0x11600], [R82.64], P2 ;  /* 0x1160000052d37fae */ /* 0x0005e20009121844 */
[----:B------:R-:W-:Y:S01]  /*4d30*/  LOP3.LUT P2, RZ, R5, 0x1, RZ, 0xc0, !PT ;  /* 0x0000000105ff7812 */ /* 0x000fe2000784c0ff */
[----:B-1----:R-:W-:Y:S01]  /*4d40*/  CS2R R74, SRZ ;  /* 0x00000000004a7805 */ /* 0x002fe2000001ff00 */
[----:B------:R-:W-:Y:S01]  /*4d50*/  SHF.R.U64 R5, R4, 0x2, RZ ;  /* 0x0000000204057819 */ /* 0x000fe200000012ff */
[----:B------:R1:W-:Y:S01]  /*4d60*/  LDGSTS.E [R211+0x12400], [R84.64], P6 ;  /* 0x1240000054d37fae */ /* 0x0003e2000b121844 */
[----:B------:R-:W-:Y:S01]  /*4d70*/  LOP3.LUT R170, R170, 0x60, R183, 0xf8, !PT ;  /* 0x00000060aaaa7812 */ /* 0x000fe200078ef8b7 */
[----:B------:R-:W-:Y:S01]  /*4d80*/  IMAD R183, R188, 0x8, R176 ;  /* 0x00000008bcb77824 */ /* 0x000fe200078e02b0 */
[----:B-----5:R-:W-:Y:S01]  /*4d90*/  CS2R R76, SRZ ;  /* 0x00000000004c7805 */ /* 0x020fe2000001ff00 */
[----:B------:R4:W-:Y:S01]  /*4da0*/  LDGSTS.E [R211+0x12600], [R86.64], P6 ;  /* 0x1260000056d37fae */ /* 0x0009e2000b121844 */
[----:B------:R-:W-:Y:S01]  /*4db0*/  LOP3.LUT P6, RZ, R5, 0x1, RZ, 0xc0, !PT ;  /* 0x0000000105ff7812 */ /* 0x000fe200078cc0ff */
[----:B------:R-:W-:Y:S01]  /*4dc0*/  CS2R R78, SRZ ;  /* 0x00000000004e7805 */ /* 0x000fe2000001ff00 */
[----:B------:R-:W-:Y:S01]  /*4dd0*/  SHF.R.U64 R5, R4, 0x1d, RZ ;  /* 0x0000001d04057819 */ /* 0x000fe200000012ff */
[----:B------:R5:W-:Y:S01]  /*4de0*/  LDGSTS.E [R211+0x13400], [R88.64], P0 ;  /* 0x1340000058d37fae */ /* 0x000be20008121844 */
[----:B------:R-:W-:Y:S01]  /*4df0*/  LOP3.LUT R204, R170, R183, RZ, 0x3c, !PT ;  /* 0x000000b7aacc7212 */ /* 0x000fe200078e3cff */
[----:B---3--:R-:W-:Y:S01]  /*4e00*/  CS2R R80, SRZ ;  /* 0x0000000000507805 */ /* 0x008fe2000001ff00 */
[----:B--2---:R-:W-:Y:S01]  /*4e10*/  CS2R R82, SRZ ;  /* 0x0000000000527805 */ /* 0x004fe2000001ff00 */
[----:B------:R2:W-:Y:S01]  /*4e20*/  LDGSTS.E [R211+0x13600], [R90.64], P0 ;  /* 0x136000005ad37fae */ /* 0x0005e20008121844 */
[----:B------:R-:W-:Y:S01]  /*4e30*/  LOP3.LUT P0, RZ, R5, 0x1, RZ, 0xc0, !PT ;  /* 0x0000000105ff7812 */ /* 0x000fe2000780c0ff */
[----:B------:R-:W-:Y:S01]  /*4e40*/  CS2R R182, SRZ ;  /* 0x0000000000b67805 */ /* 0x000fe2000001ff00 */
[----:B------:R-:W-:Y:S01]  /*4e50*/  SHF.R.U64 R5, R4, 0x19, RZ ;  /* 0x0000001904057819 */ /* 0x000fe200000012ff */
[----:B------:R3:W-:Y:S01]  /*4e60*/  LDGSTS.E [R211+0x14400], [R92.64], P3 ;  /* 0x144000005cd37fae */ /* 0x0007e20009921844 */
[----:B-1----:R-:W-:Y:S01]  /*4e70*/  CS2R R84, SRZ ;  /* 0x0000000000547805 */ /* 0x002fe2000001ff00 */
[----:B----4-:R-:W-:-:S02]  /*4e80*/  CS2R R86, SRZ ;  /* 0x0000000000567805 */ /* 0x010fc4000001ff00 */
[----:B------:R1:W-:Y:S01]  /*4e90*/  LDGSTS.E [R211+0x14600], [R94.64], P3 ;  /* 0x146000005ed37fae */ /* 0x0003e20009921844 */
[----:B------:R-:W-:Y:S01]  /*4ea0*/  LOP3.LUT P3, RZ, R5, 0x1, RZ, 0xc0, !PT ;  /* 0x0000000105ff7812 */ /* 0x000fe2000786c0ff */
[----:B-----5:R-:W-:Y:S01]  /*4eb0*/  CS2R R88, SRZ ;  /* 0x0000000000587805 */ /* 0x020fe2000001ff00 */
[----:B------:R-:W-:Y:S01]  /*4ec0*/  SHF.R.U64 R5, R4, 0x15, RZ ;  /* 0x0000001504057819 */ /* 0x000fe200000012ff */
[----:B------:R4:W-:Y:S01]  /*4ed0*/  LDGSTS.E [R211+0x15400], [R96.64], P1 ;  /* 0x1540000060d37fae */ /* 0x0009e20008921844 */
[----:B--2---:R-:W-:-:S03]  /*4ee0*/  CS2R R90, SRZ ;  /* 0x00000000005a7805 */ /* 0x004fc6000001ff00 */
[----:B------:R2:W-:Y:S01]  /*4ef0*/  LDGSTS.E [R211+0x15600], [R98.64], P1 ;  /* 0x1560000062d37fae */ /* 0x0005e20008921844 */
[----:B------:R-:W-:Y:S01]  /*4f00*/  LOP3.LUT P1, RZ, R5, 0x1, RZ, 0xc0, !PT ;  /* 0x0000000105ff7812 */ /* 0x000fe2000782c0ff */
[----:B---3--:R-:W-:Y:S01]  /*4f10*/  CS2R R92, SRZ ;  /* 0x00000000005c7805 */ /* 0x008fe2000001ff00 */
[----:B------:R-:W-:Y:S01]  /*4f20*/  SHF.R.U64 R5, R4, 0x11, RZ ;  /* 0x0000001104057819 */ /* 0x000fe200000012ff */
[----:B------:R3:W-:Y:S01]  /*4f30*/  LDGSTS.E [R211+0x16400], [R100.64], P2 ;  /* 0x1640000064d37fae */ /* 0x0007e20009121844 */
[----:B-1----:R-:W-:-:S03]  /*4f40*/  CS2R R94, SRZ ;  /* 0x00000000005e7805 */ /* 0x002fc6000001ff00 */
[----:B------:R1:W-:Y:S01]  /*4f50*/  LDGSTS.E [R211+0x16600], [R102.64], P2 ;  /* 0x1660000066d37fae */ /* 0x0003e20009121844 */
[----:B------:R-:W-:Y:S01]  /*4f60*/  LOP3.LUT P2, RZ, R5, 0x1, RZ, 0xc0, !PT ;  /* 0x0000000105ff7812 */ /* 0x000fe2000784c0ff */
[----:B----4-:R-:W-:Y:S01]  /*4f70*/  CS2R R96, SRZ ;  /* 0x0000000000607805 */ /* 0x010fe2000001ff00 */
        /* <DEDUP_REMOVED lines=54> */
[C---:B------:R-:W-:Y:S01]  /*52e0*/  SHF.R.U64 R5, R4.reuse, 0x8, RZ ;  /* 0x0000000804057819 */ /* 0x040fe200000012ff */
[----:B------:R3:W-:Y:S01]  /*52f0*/  LDGSTS.E [R209+0x10c00], [R140.64], P2 ;  /* 0x10c000008cd17fae */ /* 0x0007e20009121844 */
[----:B------:R-:W-:Y:S01]  /*5300*/  SHF.R.U64 R4, R4, 0x4, RZ ;  /* 0x0000000404047819 */ /* 0x000fe200000012ff */
[----:B-1----:R-:W-:Y:S02]  /*5310*/  CS2R R134, SRZ ;  /* 0x0000000000867805 */ /* 0x002fe4000001ff00 */
[----:B------:R1:W-:Y:S01]  /*5320*/  LDGSTS.E [R209+0x10e00], [R142.64], P2 ;  /* 0x10e000008ed17fae */ /* 0x0003e20009121844 */
[----:B------:R-:W-:Y:S01]  /*5330*/  LOP3.LUT P2, RZ, R5, 0x1, RZ, 0xc0, !PT ;  /* 0x0000000105ff7812 */ /* 0x000fe2000784c0ff */
[----:B----4-:R-:W-:-:S02]  /*5340*/  CS2R R136, SRZ ;  /* 0x0000000000887805 */ /* 0x010fc4000001ff00 */
[----:B------:R4:W-:Y:S01]  /*5350*/  LDGSTS.E [R209+0x11c00], [R172.64], P6 ;  /* 0x11c00000acd17fae */ /* 0x0009e2000b121844 */
[----:B--2---:R-:W-:-:S03]  /*5360*/  CS2R R138, SRZ ;  /* 0x00000000008a7805 */ /* 0x004fc6000001ff00 */
[----:B------:R2:W-:Y:S01]  /*5370*/  LDGSTS.E [R209+0x11e00], [R174.64], P6 ;  /* 0x11e00000aed17fae */ /* 0x0005e2000b121844 */
[----:B------:R-:W-:Y:S01]  /*5380*/  LOP3.LUT P6, RZ, R4, 0x1, RZ, 0xc0, !PT ;  /* 0x0000000104ff7812 */ /* 0x000fe200078cc0ff */
[----:B---3--:R-:W-:Y:S01]  /*5390*/  CS2R R140, SRZ ;  /* 0x00000000008c7805 */ /* 0x008fe2000001ff00 */
[----:B------:R-:W-:Y:S01]  /*53a0*/  IADD3 R4, R199, 0x1, RZ ;  /* 0x00000001c7047810 */ /* 0x000fe20007ffe0ff */
[----:B------:R3:W-:Y:S01]  /*53b0*/  LDGSTS.E [R209+0x12c00], [R180.64], P0 ;  /* 0x12c00000b4d17fae */ /* 0x0007e20008121844 */
[----:B-1----:R-:W-:-:S03]  /*53c0*/  CS2R R142, SRZ ;  /* 0x00000000008e7805 */ /* 0x002fc6000001ff00 */
[----:B------:R1:W-:Y:S01]  /*53d0*/  LDGSTS.E [R209+0x12e00], [R166.64], P0 ;  /* 0x12e00000a6d17fae */ /* 0x0003e20008121844 */
[----:B------:R-:W-:Y:S01]  /*53e0*/  ISETP.GE.AND P0, PT, R4, c[0x0][0x17c], PT ;  /* 0x00005f0004007a0c */ /* 0x000fe20003f06270 */
[----:B----4-:R-:W-:Y:S01]  /*53f0*/  CS2R R172, SRZ ;  /* 0x0000000000ac7805 */ /* 0x010fe2000001ff00 */
[----:B------:R-:W-:Y:S01]  /*5400*/  IADD3 R4, R199, 0x2, RZ ;  /* 0x00000002c7047810 */ /* 0x000fe20007ffe0ff */
[----:B------:R4:W-:Y:S01]  /*5410*/  LDGSTS.E [R209+0x13c00], [R154.64], P3 ;  /* 0x13c000009ad17fae */ /* 0x0009e20009921844 */
[----:B--2---:R-:W-:-:S03]  /*5420*/  CS2R R174, SRZ ;  /* 0x0000000000ae7805 */ /* 0x004fc6000001ff00 */
[----:B------:R2:W-:Y:S01]  /*5430*/  LDGSTS.E [R209+0x13e00], [R164.64], P3 ;  /* 0x13e00000a4d17fae */ /* 0x0005e20009921844 */
[----:B------:R-:W-:Y:S01]  /*5440*/  ISETP.GE.AND P3, PT, R4, c[0x0][0x17c], PT ;  /* 0x00005f0004007a0c */ /* 0x000fe20003f66270 */
[----:B---3--:R-:W-:Y:S01]  /*5450*/  CS2R R180, SRZ ;  /* 0x0000000000b47805 */ /* 0x008fe2000001ff00 */
[----:B------:R-:W-:Y:S01]  /*5460*/  IADD3 R4, R199, 0x3, RZ ;  /* 0x00000003c7047810 */ /* 0x000fe20007ffe0ff */
[----:B------:R3:W-:Y:S01]  /*5470*/  LDGSTS.E [R209+0x14c00], [R148.64], P1 ;  /* 0x14c0000094d17fae */ /* 0x0007e20008921844 */
[----:B-1----:R-:W-:-:S03]  /*5480*/  CS2R R166, SRZ ;  /* 0x0000000000a67805 */ /* 0x002fc6000001ff00 */
[----:B------:R4:W-:Y:S01]  /*5490*/  LDGSTS.E [R209+0x14e00], [R162.64], P1 ;  /* 0x14e00000a2d17fae */ /* 0x0009e20008921844 */
[----:B------:R-:W-:Y:S02]  /*54a0*/  ISETP.GE.AND P1, PT, R4, c[0x0][0x17c], PT ;  /* 0x00005f0004007a0c */ /* 0x000fe40003f26270 */
[----:B------:R-:W-:Y:S01]  /*54b0*/  IADD3 R4, R199, 0x4, RZ ;  /* 0x00000004c7047810 */ /* 0x000fe20007ffe0ff */
[----:B------:R4:W-:Y:S01]  /*54c0*/  LDGSTS.E [R209+0x15c00], [R158.64], P2 ;  /* 0x15c000009ed17fae */ /* 0x0009e20009121844 */
[----:B--2---:R-:W-:-:S03]  /*54d0*/  CS2R R164, SRZ ;  /* 0x0000000000a47805 */ /* 0x004fc6000001ff00 */
[----:B------:R4:W-:Y:S01]  /*54e0*/  LDGSTS.E [R209+0x15e00], [R156.64], P2 ;  /* 0x15e000009cd17fae */ /* 0x0009e20009121844 */
[----:B------:R-:W-:Y:S01]  /*54f0*/  ISETP.GE.AND P2, PT, R4, c[0x0][0x17c], PT ;  /* 0x00005f0004007a0c */ /* 0x000fe20003f46270 */
[----:B---3--:R-:W-:Y:S02]  /*5500*/  CS2R R148, SRZ ;  /* 0x0000000000947805 */ /* 0x008fe4000001ff00 */
[----:B------:R4:W-:Y:S04]  /*5510*/  LDGSTS.E [R209+0x16c00], [R144.64], P6 ;  /* 0x16c0000090d17fae */ /* 0x0009e8000b121844 */
[----:B------:R4:W-:Y:S04]  /*5520*/  LDGSTS.E [R209+0x16e00], [R152.64], P6 ;  /* 0x16e0000098d17fae */ /* 0x0009e8000b121844 */
[----:B------:R1:W-:Y:S04]  /*5530*/  LDGSTS.E [R209+0x17c00], [R150.64], !P5 ;  /* 0x17c0000096d17fae */ /* 0x0003e8000e921844 */
[----:B------:R4:W-:Y:S04]  /*5540*/  LDGSTS.E [R209+0x17e00], [R146.64], !P5 ;  /* 0x17e0000092d17fae */ /* 0x0009e8000e921844 */
[----:B------:R-:W0:Y:S04]  /*5550*/  LDGDEPBAR ;  /* 0x00000000000079af */ /* 0x000e280000000000 */
[----:B------:R2:W-:Y:S01]  /*5560*/  LDGSTS.E [R203+0x1c000], [R14.64], P4 ;  /* 0x1c0000000ecb7fae */ /* 0x0005e2000a121844 */
[----:B-1----:R-:W-:-:S03]  /*5570*/  CS2R R150, SRZ ;  /* 0x0000000000967805 */ /* 0x002fc6000001ff00 */
[----:B------:R4:W-:Y:S04]  /*5580*/  LDGSTS.E [R203+0x1c400], [R28.64], P4 ;  /* 0x1c4000001ccb7fae */ /* 0x0009e8000a121844 */
[----:B------:R4:W-:Y:S04]  /*5590*/  LDGSTS.E [R203+0x1c800], [R26.64], P4 ;  /* 0x1c8000001acb7fae */ /* 0x0009e8000a121844 */
[----:B------:R4:W-:Y:S01]  /*55a0*/  LDGSTS.E [R203+0x1cc00], [R24.64], P4 ;  /* 0x1cc0000018cb7fae */ /* 0x0009e2000a121844 */
[----:B--2---:R-:W-:-:S03]  /*55b0*/  CS2R R14, SRZ ;  /* 0x00000000000e7805 */ /* 0x004fc6000001ff00 */
[----:B------:R4:W-:Y:S04]  /*55c0*/  LDGSTS.E [R203+0x1d000], [R20.64], P4 ;  /* 0x1d00000014cb7fae */ /* 0x0009e8000a121844 */
[----:B------:R4:W-:Y:S04]  /*55d0*/  LDGSTS.E [R203+0x1d400], [R2.64], P4 ;  /* 0x1d40000002cb7fae */ /* 0x0009e8000a121844 */
[----:B------:R1:W-:Y:S04]  /*55e0*/  LDGSTS.E [R203+0x1d800], [R18.64], P4 ;  /* 0x1d80000012cb7fae */ /* 0x0003e8000a121844 */
[----:B------:R2:W-:Y:S04]  /*55f0*/  LDGSTS.E [R203+0x1dc00], [R16.64], P4 ;  /* 0x1dc0000010cb7fae */ /* 0x0005e8000a121844 */
[----:B------:R3:W-:Y:S04]  /*5600*/  LDGSTS.E [R184+0x1c200], [R42.64], P4 ;  /* 0x1c2000002ab87fae */ /* 0x0007e8000a121844 */
[----:B------:R5:W-:Y:S01]  /*5610*/  LDGSTS.E [R184+0x1c600], [R40.64], P4 ;  /* 0x1c60000028b87fae */ /* 0x000be2000a121844 */
[----:B-1----:R-:W-:-:S03]  /*5620*/  CS2R R18, SRZ ;  /* 0x0000000000127805 */ /* 0x002fc6000001ff00 */
[----:B------:R1:W-:Y:S01]  /*5630*/  LDGSTS.E [R184+0x1ca00], [R32.64], P4 ;  /* 0x1ca0000020b87fae */ /* 0x0003e2000a121844 */
[----:B--2---:R-:W-:-:S03]  /*5640*/  CS2R R16, SRZ ;  /* 0x0000000000107805 */ /* 0x004fc6000001ff00 */
[----:B------:R2:W-:Y:S01]  /*5650*/  LDGSTS.E [R184+0x1ce00], [R38.64], P4 ;  /* 0x1ce0000026b87fae */ /* 0x0005e2000a121844 */
[----:B---3--:R-:W-:-:S03]  /*5660*/  CS2R R42, SRZ ;  /* 0x00000000002a7805 */ /* 0x008fc6000001ff00 */
[----:B------:R3:W-:Y:S01]  /*5670*/  LDGSTS.E [R184+0x1d200], [R36.64], P4 ;  /* 0x1d20000024b87fae */ /* 0x0007e2000a121844 */
[----:B-----5:R-:W-:-:S03]  /*5680*/  CS2R R40, SRZ ;  /* 0x0000000000287805 */ /* 0x020fc6000001ff00 */
[----:B------:R5:W-:Y:S01]  /*5690*/  LDGSTS.E [R184+0x1d600], [R34.64], P4 ;  /* 0x1d60000022b87fae */ /* 0x000be2000a121844 */
[----:B-1----:R-:W-:-:S03]  /*56a0*/  CS2R R32, SRZ ;  /* 0x0000000000207805 */ /* 0x002fc6000001ff00 */
[----:B------:R4:W-:Y:S01]  /*56b0*/  LDGSTS.E [R184+0x1da00], [R30.64], P4 ;  /* 0x1da000001eb87fae */ /* 0x0009e2000a121844 */
[----:B--2---:R-:W-:-:S03]  /*56c0*/  CS2R R38, SRZ ;  /* 0x0000000000267805 */ /* 0x004fc6000001ff00 */
[----:B------:R4:W-:Y:S01]  /*56d0*/  LDGSTS.E [R184+0x1de00], [R22.64], P4 ;  /* 0x1de0000016b87fae */ /* 0x0009e2000a121844 */
[----:B------:R-:W-:Y:S01]  /*56e0*/  ISETP.GE.AND P4, PT, R208, 0x20, PT ;  /* 0x00000020d000780c */ /* 0x000fe20003f86270 */
[----:B---3--:R-:W-:Y:S02]  /*56f0*/  CS2R R36, SRZ ;  /* 0x0000000000247805 */ /* 0x008fe4000001ff00 */
[----:B------:R-:W0:Y:S01]  /*5700*/  LDGDEPBAR ;  /* 0x00000000000079af */ /* 0x000e220000000000 */
[----:B-----5:R-:W-:-:S09]  /*5710*/  CS2R R34, SRZ ;  /* 0x0000000000227805 */ /* 0x020fd2000001ff00 */
[----:B------:R-:W-:Y:S05]  /*5720*/  @!P4 BRA `(.L_x_0) ;  /* 0x000059100000c947 */ /* 0x000fea0003800000 */
[----:B----4-:R-:W-:Y:S01]  /*5730*/  SHF.R.S32.HI R2, RZ, 0x1f, R168 ;  /* 0x0000001fff027819 */ /* 0x010fe200000114a8 */
[----:B------:R-:W-:Y:S01]  /*5740*/  STL [R1+0x23c], R214 ;  /* 0x00023cd601007387 */ /* 0x000fe20000100800 */
[C---:B------:R-:W-:Y:S01]  /*5750*/  IADD3 R234, P6, R168.reuse, R236, RZ ;  /* 0x000000eca8ea7210 */ /* 0x040fe20007fde0ff */
[----:B------:R-:W-:Y:S01]  /*5760*/  IMAD.MOV.U32 R84, RZ, RZ, c[0x0][0x188] ;  /* 0x00006200ff547624 */ /* 0x000fe200078e00ff */
[C---:B------:R-:W-:Y:S01]  /*5770*/  IADD3 R230, P5, R168.reuse, R232, RZ ;  /* 0x000000e8a8e67210 */ /* 0x040fe20007fbe0ff */
[----:B------:R-:W-:Y:S01]  /*5780*/  STL [R1+0x238], R213 ;  /* 0x000238d501007387 */ /* 0x000fe20000100800 */
[----:B------:R-:W-:Y:S01]  /*5790*/  IADD3 R226, P4, R168, R228, RZ ;  /* 0x000000e4a8e27210 */ /* 0x000fe20007f9e0ff */
[----:B------:R-:W-:Y:S01]  /*57a0*/  IMAD.SHL.U32 R84, R84, 0x8, RZ ;  /* 0x0000000854547824 */ /* 0x000fe200078e00ff */
[----:B------:R-:W-:Y:S01]  /*57b0*/  LEA.HI.X.SX32 R236, R236, R2, 0x1, P6 ;  /* 0x00000002ecec7211 */ /* 0x000fe200030f0eff */
[----:B------:R-:W-:Y:S01]  /*57c0*/  STL [R1+0x234], R212 ;  /* 0x000234d401007387 */ /* 0x000fe20000100800 */
[----:B------:R-:W-:Y:S01]  /*57d0*/  IADD3 R222, P6, R168, R224, RZ ;  /* 0x000000e0a8de7210 */ /* 0x000fe20007fde0ff */
[----:B------:R-:W-:Y:S01]  /*57e0*/  IMAD.MOV.U32 R15, RZ, RZ, c[0x0][0x188] ;  /* 0x00006200ff0f7624 */ /* 0x000fe200078e00ff */
[----:B------:R-:W-:Y:S01]  /*57f0*/  LEA.HI.X.SX32 R232, R232, R2, 0x1, P5 ;  /* 0x00000002e8e87211 */ /* 0x000fe200028f0eff */
[----:B------:R-:W-:Y:S01]  /*5800*/  STL [R1+0x230], R211 ;  /* 0x000230d301007387 */ /* 0x000fe20000100800 */
[----:B------:R-:W-:Y:S01]  /*5810*/  IADD3 R218, P5, R168, R220, RZ ;  /* 0x000000dca8da7210 */ /* 0x000fe20007fbe0ff */
[----:B------:R-:W-:Y:S01]  /*5820*/  IMAD R15, R15, 0x7, RZ ;  /* 0x000000070f0f7824 */ /* 0x000fe200078e02ff */
[-C--:B------:R-:W-:Y:S01]  /*5830*/  LEA.HI.X.SX32 R228, R228, R2.reuse, 0x1, P4 ;  /* 0x00000002e4e47211 */ /* 0x080fe200020f0eff */
[----:B------:R-:W-:Y:S01]  /*5840*/  STL [R1+0x22c], R210 ;  /* 0x00022cd201007387 */ /* 0x000fe20000100800 */
[----:B------:R-:W-:Y:S01]  /*5850*/  IADD3 R196, P4, R168, R207, RZ ;  /* 0x000000cfa8c47210 */ /* 0x000fe20007f9e0ff */
[----:B------:R-:W-:Y:S01]  /*5860*/  IMAD.MOV.U32 R14, RZ, RZ, c[0x0][0x18c] ;  /* 0x00006300ff0e7624 */ /* 0x000fe200078e00ff */
[-C--:B------:R-:W-:Y:S01]  /*5870*/  LEA.HI.X.SX32 R224, R224, R2.reuse, 0x1, P6 ;  /* 0x00000002e0e07211 */ /* 0x080fe200030f0eff */
[----:B------:R-:W-:Y:S01]  /*5880*/  STL [R1+0x228], R209 ;  /* 0x000228d101007387 */ /* 0x000fe20000100800 */
[----:B------:R-:W-:Y:S01]  /*5890*/  IADD3 R194, P6, R168, R195, RZ ;  /* 0x000000c3a8c27210 */ /* 0x000fe20007fde0ff */
[----:B------:R-:W-:Y:S01]  /*58a0*/  IMAD.SHL.U32 R14, R14, 0x20, RZ ;  /* 0x000000200e0e7824 */ /* 0x000fe200078e00ff */
[-C--:B------:R-:W-:Y:S01]  /*58b0*/  LEA.HI.X.SX32 R220, R220, R2.reuse, 0x1, P5 ;  /* 0x00000002dcdc7211 */ /* 0x080fe200028f0eff */
[----:B------:R-:W-:Y:S01]  /*58c0*/  STL [R1+0x224], R204 ;  /* 0x000224cc01007387 */ /* 0x000fe20000100800 */
[C---:B------:R-:W-:Y:S01]  /*58d0*/  IADD3 R192, P5, R168.reuse, R193, RZ ;  /* 0x000000c1a8c07210 */ /* 0x040fe20007fbe0ff */
[----:B------:R-:W-:Y:S01]  /*58e0*/  CS2R R116, SRZ ;  /* 0x0000000000747805 */ /* 0x000fe2000001ff00 */
        /* <DEDUP_REMOVED lines=17> */
[----:B------:R-:W-:Y:S01]  /*5a00*/  CS2R R62, SRZ ;  /* 0x00000000003e7805 */ /* 0x000fe2000001ff00 */
        /* <DEDUP_REMOVED lines=12> */
[----:B------:R-:W-:Y:S01]  /*5ad0*/  IADD3 R168, P6, R168, R169, RZ ;  /* 0x000000a9a8a87210 */ /* 0x000fe20007fde0ff */
[----:B------:R-:W-:Y:S01]  /*5ae0*/  CS2R R172, SRZ ;  /* 0x0000000000ac7805 */ /* 0x000fe2000001ff00 */
[----:B------:R-:W-:Y:S01]  /*5af0*/  LEA.HI.X.SX32 R177, R177, R2, 0x1, P5 ;  /* 0x00000002b1b17211 */ /* 0x000fe200028f0eff */
[----:B------:R-:W-:Y:S01]  /*5b00*/  CS2R R174, SRZ ;  /* 0x0000000000ae7805 */ /* 0x000fe2000001ff00 */
[----:B------:R-:W-:Y:S01]  /*5b10*/  SHF.R.S32.HI R6, RZ, 0x1f, R0 ;  /* 0x0000001fff067819 */ /* 0x000fe20000011400 */
[----:B------:R-:W-:Y:S01]  /*5b20*/  CS2R R124, SRZ ;  /* 0x00000000007c7805 */ /* 0x000fe2000001ff00 */
[----:B------:R-:W-:Y:S01]  /*5b30*/  SHF.R.S32.HI R0, RZ, 0x1f, R160 ;  /* 0x0000001fff007819 */ /* 0x000fe200000114a0 */
[----:B------:R-:W-:Y:S01]  /*5b40*/  CS2R R126, SRZ ;  /* 0x00000000007e7805 */ /* 0x000fe2000001ff00 */
[C---:B------:R-:W-:Y:S01]  /*5b50*/  IADD3 R162, P5, R216.reuse, R160, RZ ;  /* 0x000000a0d8a27210 */ /* 0x040fe20007fbe0ff */
[----:B------:R-:W-:Y:S01]  /*5b60*/  CS2R R36, SRZ ;  /* 0x0000000000247805 */ /* 0x000fe2000001ff00 */
[----:B------:R-:W-:Y:S01]  /*5b70*/  SHF.R.S32.HI R7, RZ, 0x1f, R216 ;  /* 0x0000001fff077819 */ /* 0x000fe200000114d8 */
[----:B------:R-:W-:Y:S01]  /*5b80*/  CS2R R38, SRZ ;  /* 0x0000000000267805 */ /* 0x000fe2000001ff00 */
[-C--:B------:R-:W-:Y:S01]  /*5b90*/  LEA.HI.X.SX32 R171, R171, R2.reuse, 0x1, P4 ;  /* 0x00000002abab7211 */ /* 0x080fe200020f0eff */
[----:B------:R-:W-:Y:S01]  /*5ba0*/  CS2R R64, SRZ ;  /* 0x0000000000407805 */ /* 0x000fe2000001ff00 */
[----:B------:R-:W-:Y:S01]  /*5bb0*/  LEA.HI.X.SX32 R169, R169, R2, 0x1, P6 ;  /* 0x00000002a9a97211 */ /* 0x000fe200030f0eff */
[--C-:B------:R-:W-:Y:S01]  /*5bc0*/  IMAD.X R163, R7, 0x1, R0.reuse, P5 ;  /* 0x0000000107a37824 */ /* 0x100fe200028e0600 */
[C---:B------:R-:W-:Y:S01]  /*5bd0*/  IADD3 R160, P4, R215.reuse, R160, RZ ;  /* 0x000000a0d7a07210 */ /* 0x040fe20007f9e0ff */
[----:B------:R-:W-:Y:S01]  /*5be0*/  CS2R R66, SRZ ;  /* 0x0000000000427805 */ /* 0x000fe2000001ff00 */
[----:B------:R-:W-:Y:S01]  /*5bf0*/  SHF.R.S32.HI R2, RZ, 0x1f, R215 ;  /* 0x0000001fff027819 */ /* 0x000fe200000114d7 */
[----:B------:R-:W-:Y:S01]  /*5c00*/  CS2R R32, SRZ ;  /* 0x0000000000207805 */ /* 0x000fe2000001ff00 */
[----:B------:R-:W-:Y:S01]  /*5c10*/  SHF.R.S32.HI R157, RZ, 0x1f, R161 ;  /* 0x0000001fff9d7819 */ /* 0x000fe200000114a1 */
[----:B------:R-:W-:Y:S01]  /*5c20*/  CS2R R34, SRZ ;  /* 0x0000000000227805 */ /* 0x000fe2000001ff00 */
[-C--:B------:R-:W-:Y:S01]  /*5c30*/  IADD3 R158, P6, R216, R161.reuse, RZ ;  /* 0x000000a1d89e7210 */ /* 0x080fe20007fde0ff */
[----:B------:R-:W-:Y:S01]  /*5c40*/  CS2R R76, SRZ ;  /* 0x00000000004c7805 */ /* 0x000fe2000001ff00 */
[----:B------:R-:W-:Y:S01]  /*5c50*/  IADD3 R156, P5, R215, R161, RZ ;  /* 0x000000a1d79c7210 */ /* 0x000fe20007fbe0ff */
[----:B------:R-:W-:Y:S01]  /*5c60*/  IMAD.X R161, R2, 0x1, R0, P4 ;  /* 0x0000000102a17824 */ /* 0x000fe200020e0600 */
[----:B------:R-:W-:Y:S01]  /*5c70*/  SHF.R.S32.HI R153, RZ, 0x1f, R197 ;  /* 0x0000001fff997819 */ /* 0x000fe200000114c5 */
[--C-:B------:R-:W-:Y:S01]  /*5c80*/  IMAD.X R159, R7, 0x1, R157.reuse, P6 ;  /* 0x00000001079f7824 */ /* 0x100fe200030e069d */
[-C--:B------:R-:W-:Y:S01]  /*5c90*/  IADD3 R154, P4, R216, R197.reuse, RZ ;  /* 0x000000c5d89a7210 */ /* 0x080fe20007f9e0ff */
[----:B------:R-:W-:Y:S01]  /*5ca0*/  IMAD.X R157, R2, 0x1, R157, P5 ;  /* 0x00000001029d7824 */ /* 0x000fe200028e069d */
[----:B------:R-:W-:Y:S01]  /*5cb0*/  IADD3 R152, P6, R215, R197, RZ ;  /* 0x000000c5d7987210 */ /* 0x000fe20007fde0ff */
[----:B------:R-:W-:Y:S01]  /*5cc0*/  IMAD.MOV.U32 R197, RZ, RZ, 0x2 ;  /* 0x00000002ffc57424 */ /* 0x000fe200078e00ff */
[----:B------:R-:W-:Y:S01]  /*5cd0*/  SHF.R.S32.HI R149, RZ, 0x1f, R198 ;  /* 0x0000001fff957819 */ /* 0x000fe200000114c6 */
[--C-:B------:R-:W-:Y:S01]  /*5ce0*/  IMAD.X R155, R7, 0x1, R153.reuse, P4 ;  /* 0x00000001079b7824 */ /* 0x100fe200020e0699 */
[-C--:B------:R-:W-:Y:S01]  /*5cf0*/  IADD3 R150, P5, R216, R198.reuse, RZ ;  /* 0x000000c6d8967210 */ /* 0x080fe20007fbe0ff */
[----:B------:R-:W-:Y:S01]  /*5d00*/  IMAD.X R153, R2, 0x1, R153, P6 ;  /* 0x0000000102997824 */ /* 0x000fe200030e0699 */
[----:B------:R-:W-:Y:S01]  /*5d10*/  IADD3 R148, P4, R215, R198, RZ ;  /* 0x000000c6d7947210 */ /* 0x000fe20007f9e0ff */
[----:B------:R-:W-:Y:S01]  /*5d20*/  IMAD.MOV.U32 R198, RZ, RZ, -0x1 ;  /* 0xffffffffffc67424 */ /* 0x000fe200078e00ff */
[----:B------:R-:W-:Y:S01]  /*5d30*/  SHF.R.S32.HI R145, RZ, 0x1f, R202 ;  /* 0x0000001fff917819 */ /* 0x000fe200000114ca */
[--C-:B------:R-:W-:Y:S01]  /*5d40*/  IMAD.X R151, R7, 0x1, R149.reuse, P5 ;  /* 0x0000000107977824 */ /* 0x100fe200028e0695 */
[-C--:B------:R-:W-:Y:S01]  /*5d50*/  IADD3 R146, P6, R216, R202.reuse, RZ ;  /* 0x000000cad8927210 */ /* 0x080fe20007fde0ff */
[----:B------:R-:W-:Y:S01]  /*5d60*/  IMAD.X R149, R2, 0x1, R149, P4 ;  /* 0x0000000102957824 */ /* 0x000fe200020e0695 */
[----:B------:R-:W-:Y:S01]  /*5d70*/  IADD3 R144, P5, R215, R202, RZ ;  /* 0x000000cad7907210 */ /* 0x000fe20007fbe0ff */
[----:B------:R-:W-:Y:S01]  /*5d80*/  IMAD.MOV.U32 R202, RZ, RZ, RZ ;  /* 0x000000ffffca7224 */ /* 0x000fe200078e00ff */
[----:B------:R-:W-:Y:S01]  /*5d90*/  SHF.R.S32.HI R141, RZ, 0x1f, R206 ;  /* 0x0000001fff8d7819 */ /* 0x000fe200000114ce */
[--C-:B------:R-:W-:Y:S01]  /*5da0*/  IMAD.X R147, R7, 0x1, R145.reuse, P6 ;  /* 0x0000000107937824 */ /* 0x100fe200030e0691 */
[-C--:B------:R-:W-:Y:S01]  /*5db0*/  IADD3 R142, P4, R216, R206.reuse, RZ ;  /* 0x000000ced88e7210 */ /* 0x080fe20007f9e0ff */
[----:B------:R-:W-:Y:S01]  /*5dc0*/  IMAD.X R145, R2, 0x1, R145, P5 ;  /* 0x0000000102917824 */ /* 0x000fe200028e0691 */
[----:B------:R-:W-:Y:S01]  /*5dd0*/  IADD3 R140, P6, R215, R206, RZ ;  /* 0x000000ced78c7210 */ /* 0x000fe20007fde0ff */
[----:B------:R-:W-:Y:S01]  /*5de0*/  CS2R R78, SRZ ;  /* 0x00000000004e7805 */ /* 0x000fe2000001ff00 */
        /* <DEDUP_REMOVED lines=51> */
[----:B------:R1:W-:Y:S01]  /*6120*/  STL [R1], R3 ;  /* 0x0000000301007387 */ /* 0x0003e20000100800 */
[----:B------:R-:W-:Y:S01]  /*6130*/  IMAD.X R0, R2, 0x1, R0, P5 ;  /* 0x0000000102007824 */ /* 0x000fe200028e0600 */
[----:B------:R-:W-:Y:S01]  /*6140*/  IADD3 R28, P6, R215, R233, RZ ;  /* 0x000000e9d71c7210 */ /* 0x000fe20007fde0ff */
[----:B------:R-:W-:Y:S01]  /*6150*/  CS2R R48, SRZ ;  /* 0x0000000000307805 */ /* 0x000fe2000001ff00 */
[----:B------:R2:W-:Y:S01]  /*6160*/  STL [R1+0x4], R5 ;  /* 0x0000040501007387 */ /* 0x0005e20000100800 */
[-C--:B------:R-:W-:Y:S01]  /*6170*/  IADD3 R27, P5, R216, R235.reuse, RZ ;  /* 0x000000ebd81b7210 */ /* 0x080fe20007fbe0ff */
[----:B------:R-:W-:Y:S01]  /*6180*/  CS2R R50, SRZ ;  /* 0x0000000000327805 */ /* 0x000fe2000001ff00 */
[----:B------:R-:W-:Y:S01]  /*6190*/  SHF.R.S32.HI R12, RZ, 0x1f, R245 ;  /* 0x0000001fff0c7819 */ /* 0x000fe200000114f5 */
[----:B------:R3:W-:Y:S01]  /*61a0*/  STL [R1+0x8], R0 ;  /* 0x0000080001007387 */ /* 0x0007e20000100800 */
[----:B------:R-:W-:Y:S01]  /*61b0*/  SHF.L.U64.HI R236, R234, 0x2, R236 ;  /* 0x00000002eaec7819 */ /* 0x000fe200000102ec */
[----:B------:R-:W-:Y:S01]  /*61c0*/  CS2R R40, SRZ ;  /* 0x0000000000287805 */ /* 0x000fe2000001ff00 */
[----:B-1----:R-:W-:Y:S01]  /*61d0*/  SHF.R.S32.HI R3, RZ, 0x1f, R235 ;  /* 0x0000001fff037819 */ /* 0x002fe200000114eb */
[----:B------:R-:W-:Y:S01]  /*61e0*/  CS2R R42, SRZ ;  /* 0x00000000002a7805 */ /* 0x000fe2000001ff00 */
[----:B------:R-:W-:Y:S01]  /*61f0*/  CS2R R44, SRZ ;  /* 0x00000000002c7805 */ /* 0x000fe2000001ff00 */
[--C-:B--2---:R-:W-:Y:S01]  /*6200*/  IMAD.X R5, R7, 0x1, R4.reuse, P4 ;  /* 0x0000000107057824 */ /* 0x104fe200020e0604 */
[----:B------:R-:W-:Y:S01]  /*6210*/  IADD3 R26, P4, R215, R235, RZ ;  /* 0x000000ebd71a7210 */ /* 0x000fe20007f9e0ff */
[----:B------:R-:W-:Y:S01]  /*6220*/  IMAD.X R4, R2, 0x1, R4, P6 ;  /* 0x0000000102047824 */ /* 0x000fe200030e0604 */
[-C--:B------:R-:W-:Y:S01]  /*6230*/  IADD3 R25, P6, R216, R237.reuse, RZ ;  /* 0x000000edd8197210 */ /* 0x080fe20007fde0ff */
[----:B------:R-:W-:Y:S01]  /*6240*/  CS2R R46, SRZ ;  /* 0x00000000002e7805 */ /* 0x000fe2000001ff00 */
[----:B------:R1:W-:Y:S01]  /*6250*/  STL [R1+0xc], R5 ;  /* 0x00000c0501007387 */ /* 0x0003e20000100800 */
[----:B---3--:R-:W-:Y:S01]  /*6260*/  SHF.R.S32.HI R0, RZ, 0x1f, R237 ;  /* 0x0000001fff007819 */ /* 0x008fe200000114ed */
[----:B------:R-:W-:Y:S01]  /*6270*/  CS2R R80, SRZ ;  /* 0x0000000000507805 */ /* 0x000fe2000001ff00 */
[----:B------:R-:W-:Y:S01]  /*6280*/  CS2R R82, SRZ ;  /* 0x0000000000527805 */ /* 0x000fe2000001ff00 */
[----:B------:R2:W-:Y:S01]  /*6290*/  STL [R1+0x10], R4 ;  /* 0x0000100401007387 */ /* 0x0005e20000100800 */
[----:B------:R-:W-:Y:S01]  /*62a0*/  CS2R R92, SRZ ;  /* 0x00000000005c7805 */ /* 0x000fe2000001ff00 */
[----:B------:R-:W-:Y:S01]  /*62b0*/  CS2R R94, SRZ ;  /* 0x00000000005e7805 */ /* 0x000fe2000001ff00 */
[----:B------:R-:W-:Y:S01]  /*62c0*/  CS2R R100, SRZ ;  /* 0x0000000000647805 */ /* 0x000fe2000001ff00 */
[----:B------:R-:W-:Y:S01]  /*62d0*/  CS2R R102, SRZ ;  /* 0x0000000000667805 */ /* 0x000fe2000001ff00 */
[----:B------:R-:W-:Y:S01]  /*62e0*/  CS2R R136, SRZ ;  /* 0x0000000000887805 */ /* 0x000fe2000001ff00 */
[--C-:B-1----:R-:W-:Y:S01]  /*62f0*/  IMAD.X R5, R7, 0x1, R3.reuse, P5 ;  /* 0x0000000107057824 */ /* 0x102fe200028e0603 */
[----:B------:R-:W-:Y:S01]  /*6300*/  IADD3 R24, P5, R215, R237, RZ ;  /* 0x000000edd7187210 */ /* 0x000fe20007fbe0ff */
[----:B------:R-:W-:Y:S01]  /*6310*/  IMAD.X R3, R2, 0x1, R3, P4 ;  /* 0x0000000102037824 */ /* 0x000fe200020e0603 */
[-C--:B------:R-:W-:Y:S01]  /*6320*/  IADD3 R23, P4, R216, R239.reuse, RZ ;  /* 0x000000efd8177210 */ /* 0x080fe20007f9e0ff */
[----:B------:R-:W-:Y:S01]  /*6330*/  CS2R R138, SRZ ;  /* 0x00000000008a7805 */ /* 0x000fe2000001ff00 */
[----:B------:R1:W-:Y:S01]  /*6340*/  STL [R1+0x14], R5 ;  /* 0x0000140501007387 */ /* 0x0003e20000100800 */
[----:B--2---:R-:W-:Y:S01]  /*6350*/  SHF.R.S32.HI R4, RZ, 0x1f, R239 ;  /* 0x0000001fff047819 */ /* 0x004fe200000114ef */
[----:B------:R-:W-:Y:S01]  /*6360*/  CS2R R120, SRZ ;  /* 0x0000000000787805 */ /* 0x000fe2000001ff00 */
[----:B------:R-:W-:Y:S01]  /*6370*/  CS2R R122, SRZ ;  /* 0x00000000007a7805 */ /* 0x000fe2000001ff00 */
[----:B------:R2:W-:Y:S01]  /*6380*/  STL [R1+0x18], R3 ;  /* 0x0000180301007387 */ /* 0x0005e20000100800 */
[----:B------:R-:W-:Y:S01]  /*6390*/  CS2R R180, SRZ ;  /* 0x0000000000b47805 */ /* 0x000fe2000001ff00 */
[----:B------:R-:W-:Y:S01]  /*63a0*/  CS2R R182, SRZ ;  /* 0x0000000000b67805 */ /* 0x000fe2000001ff00 */
[--C-:B-1----:R-:W-:Y:S01]  /*63b0*/  IMAD.X R5, R7, 0x1, R0.reuse, P6 ;  /* 0x0000000107057824 */ /* 0x102fe200030e0600 */
[----:B------:R-:W-:Y:S01]  /*63c0*/  IADD3 R22, P6, R215, R239, RZ ;  /* 0x000000efd7167210 */ /* 0x000fe20007fde0ff */
[----:B------:R-:W-:Y:S01]  /*63d0*/  IMAD.X R0, R2, 0x1, R0, P5 ;  /* 0x0000000102007824 */ /* 0x000fe200028e0600 */
[----:B------:R-:W-:-:S02]  /*63e0*/  IADD3 R21, P5, R216, R241, RZ ;  /* 0x000000f1d8157210 */ /* 0x000fc40007fbe0ff */
[----:B------:R1:W-:Y:S01]  /*63f0*/  STL [R1+0x1c], R5 ;  /* 0x00001c0501007387 */ /* 0x0003e20000100800 */
[----:B--2---:R-:W-:-:S03]  /*6400*/  SHF.R.S32.HI R3, RZ, 0x1f, R241 ;  /* 0x0000001fff037819 */ /* 0x004fc600000114f1 */
[----:B------:R2:W-:Y:S01]  /*6410*/  STL [R1+0x20], R0 ;  /* 0x0000200001007387 */ /* 0x0005e20000100800 */
[--C-:B-1----:R-:W-:Y:S01]  /*6420*/  IMAD.X R5, R7, 0x1, R4.reuse, P4 ;  /* 0x0000000107057824 */ /* 0x102fe200020e0604 */
[----:B------:R-:W-:Y:S02]  /*6430*/  IADD3 R20, P4, R215, R241, RZ ;  /* 0x000000f1d7147210 */ /* 0x000fe40007f9e0ff */
[----:B--2---:R-:W-:Y:S02]  /*6440*/  SHF.R.S32.HI R0, RZ, 0x1f, R243 ;  /* 0x0000001fff007819 */ /* 0x004fe400000114f3 */
[----:B------:R1:W-:Y:S02]  /*6450*/  STL [R1+0x24], R5 ;  /* 0x0000240501007387 */ /* 0x0003e40000100800 */
[----:B-1----:R-:W-:Y:S01]  /*6460*/  IMAD.X R5, R2, 0x1, R4, P6 ;  /* 0x0000000102057824 */ /* 0x002fe200030e0604 */
[-C--:B------:R-:W-:Y:S01]  /*6470*/  IADD3 R11, P6, R216, R243.reuse, RZ ;  /* 0x000000f3d80b7210 */ /* 0x080fe20007fde0ff */
[--C-:B------:R-:W-:Y:S01]  /*6480*/  IMAD.X R4, R7, 0x1, R3.reuse, P5 ;  /* 0x0000000107047824 */ /* 0x100fe200028e0603 */
[----:B------:R-:W-:Y:S01]  /*6490*/  IADD3 R10, P5, R215, R243, RZ ;  /* 0x000000f3d70a7210 */ /* 0x000fe20007fbe0ff */
[----:B------:R-:W-:Y:S01]  /*64a0*/  IMAD.X R3, R2, 0x1, R3, P4 ;  /* 0x0000000102037824 */ /* 0x000fe200020e0603 */
[----:B------:R-:W-:Y:S01]  /*64b0*/  IADD3 R9, P4, R216, R245, RZ ;  /* 0x000000f5d8097210 */ /* 0x000fe20007f9e0ff */
[----:B------:R-:W-:Y:S04]  /*64c0*/  STL [R1+0x28], R5 ;  /* 0x0000280501007387 */ /* 0x000fe80000100800 */
[----:B------:R1:W-:Y:S01]  /*64d0*/  STL [R1+0x2c], R4 ;  /* 0x00002c0401007387 */ /* 0x0003e20000100800 */
[----:B------:R-:W-:-:S03]  /*64e0*/  IMAD.X R13, R7, 0x1, R12, P4 ;  /* 0x00000001070d7824 */ /* 0x000fc600020e060c */
[----:B------:R2:W-:Y:S01]  /*64f0*/  STL [R1+0x30], R3 ;  /* 0x0000300301007387 */ /* 0x0005e20000100800 */
[--C-:B-1----:R-:W-:Y:S01]  /*6500*/  IMAD.X R4, R7, 0x1, R0.reuse, P6 ;  /* 0x0000000107047824 */ /* 0x102fe200030e0600 */
[C---:B------:R-:W-:Y:S01]  /*6510*/  IADD3 R8, P6, R215.reuse, R245, RZ ;  /* 0x000000f5d7087210 */ /* 0x040fe20007fde0ff */
[----:B------:R-:W-:Y:S01]  /*6520*/  IMAD.X R0, R2, 0x1, R0, P5 ;  /* 0x0000000102007824 */ /* 0x000fe200028e0600 */
[----:B------:R-:W-:Y:S02]  /*6530*/  IADD3 R5, P5, R216, R247, RZ ;  /* 0x000000f7d8057210 */ /* 0x000fe40007fbe0ff */
[----:B--2---:R-:W-:Y:S01]  /*6540*/  SHF.R.S32.HI R3, RZ, 0x1f, R247 ;  /* 0x0000001fff037819 */ /* 0x004fe200000114f7 */
[----:B------:R1:W-:Y:S01]  /*6550*/  STL [R1+0x1e0], R4 ;  /* 0x0001e00401007387 */ /* 0x0003e20000100800 */
[----:B------:R-:W-:Y:S01]  /*6560*/  IMAD.X R12, R2, 0x1, R12, P6 ;  /* 0x00000001020c7824 */ /* 0x000fe200030e060c */
[----:B------:R-:W-:Y:S02]  /*6570*/  IADD3 R251, P6, R216, R249, RZ ;  /* 0x000000f9d8fb7210 */ /* 0x000fe40007fde0ff */
[----:B------:R2:W-:Y:S04]  /*6580*/  STL [R1+0x1e4], R0 ;  /* 0x0001e40001007387 */ /* 0x0005e80000100800 */
[----:B------:R3:W-:Y:S01]  /*6590*/  STL [R1+0x1ec], R13 ;  /* 0x0001ec0d01007387 */ /* 0x0007e20000100800 */
[----:B-1----:R-:W-:-:S03]  /*65a0*/  IADD3 R4, P4, R215, R247, RZ ;  /* 0x000000f7d7047210 */ /* 0x002fc60007f9e0ff */
[----:B------:R1:W-:Y:S01]  /*65b0*/  STL [R1+0x1f0], R12 ;  /* 0x0001f00c01007387 */ /* 0x0003e20000100800 */
[----:B--2---:R-:W-:Y:S01]  /*65c0*/  SHF.R.S32.HI R0, RZ, 0x1f, R249 ;  /* 0x0000001fff007819 */ /* 0x004fe200000114f9 */
[--C-:B---3--:R-:W-:Y:S01]  /*65d0*/  IMAD.X R13, R7, 0x1, R3.reuse, P5 ;  /* 0x00000001070d7824 */ /* 0x108fe200028e0603 */
[----:B------:R-:W-:Y:S01]  /*65e0*/  IADD3 R249, P5, R215, R249, RZ ;  /* 0x000000f9d7f97210 */ /* 0x000fe20007fbe0ff */
[----:B------:R-:W-:Y:S01]  /*65f0*/  IMAD.X R3, R2, 0x1, R3, P4 ;  /* 0x0000000102037824 */ /* 0x000fe200020e0603 */
[----:B------:R-:W-:Y:S02]  /*6600*/  IADD3 R247, P4, R216, R84, RZ ;  /* 0x00000054d8f77210 */ /* 0x000fe40007f9e0ff */
[----:B------:R2:W-:Y:S01]  /*6610*/  STL [R1+0x1f4], R13 ;  /* 0x0001f40d01007387 */ /* 0x0005e20000100800 */
[----:B-1----:R-:W-:-:S03]  /*6620*/  SHF.R.S32.HI R12, RZ, 0x1f, R84 ;  /* 0x0000001fff0c7819 */ /* 0x002fc60000011454 */
[----:B------:R1:W-:Y:S01]  /*6630*/  STL [R1+0x1f8], R3 ;  /* 0x0001f80301007387 */ /* 0x0003e20000100800 */
[--C-:B--2---:R-:W-:Y:S01]  /*6640*/  IMAD.X R13, R7, 0x1, R0.reuse, P6 ;  /* 0x00000001070d7824 */ /* 0x104fe200030e0600 */
[----:B------:R-:W-:Y:S01]  /*6650*/  IADD3 R245, P6, R215, R84, RZ ;  /* 0x00000054d7f57210 */ /* 0x000fe20007fde0ff */
[----:B------:R-:W-:Y:S02]  /*6660*/  IMAD.MOV.U32 R84, RZ, RZ, c[0x0][0x188] ;  /* 0x00006200ff547624 */ /* 0x000fe400078e00ff */
[----:B------:R-:W-:Y:S01]  /*6670*/  IMAD.X R0, R2, 0x1, R0, P5 ;  /* 0x0000000102007824 */ /* 0x000fe200028e0600 */
[----:B------:R2:W-:Y:S01]  /*6680*/  STL [R1+0x1fc], R13 ;  /* 0x0001fc0d01007387 */ /* 0x0005e20000100800 */
[----:B-1----:R-:W-:Y:S01]  /*6690*/  SHF.R.S32.HI R3, RZ, 0x1f, R15 ;  /* 0x0000001fff037819 */ /* 0x002fe2000001140f */
[----:B------:R-:W-:Y:S01]  /*66a0*/  IMAD R84, R84, 0x6, RZ ;  /* 0x0000000654547824 */ /* 0x000fe200078e02ff */
[-C--:B------:R-:W-:Y:S01]  /*66b0*/  IADD3 R243, P5, R216, R15.reuse, RZ ;  /* 0x0000000fd8f37210 */ /* 0x080fe20007fbe0ff */
[----:B------:R1:W-:Y:S01]  /*66c0*/  STL [R1+0x200], R0 ;  /* 0x0002000001007387 */ /* 0x0003e20000100800 */
[----:B--2---:R-:W-:Y:S01]  /*66d0*/  IMAD.X R13, R7, 0x1, R12, P4 ;  /* 0x00000001070d7824 */ /* 0x004fe200020e060c */
[----:B------:R-:W-:Y:S01]  /*66e0*/  IADD3 R241, P4, R215, R15, RZ ;  /* 0x0000000fd7f17210 */ /* 0x000fe20007f9e0ff */
[----:B------:R-:W-:-:S02]  /*66f0*/  IMAD.MOV.U32 R15, RZ, RZ, c[0x0][0x188] ;  /* 0x00006200ff0f7624 */ /* 0x000fc400078e00ff */
[----:B------:R-:W-:Y:S01]  /*6700*/  IMAD.X R12, R2, 0x1, R12, P6 ;  /* 0x00000001020c7824 */ /* 0x000fe200030e060c */
[----:B------:R2:W-:Y:S01]  /*6710*/  STL [R1+0x204], R13 ;  /* 0x0002040d01007387 */ /* 0x0005e20000100800 */
[----:B------:R-:W-:Y:S01]  /*6720*/  IMAD R15, R15, 0x5, RZ ;  /* 0x000000050f0f7824 */ /* 0x000fe200078e02ff */
[----:B-1----:R-:W-:Y:S02]  /*6730*/  SHF.R.S32.HI R0, RZ, 0x1f, R84 ;  /* 0x0000001fff007819 */ /* 0x002fe40000011454 */
[-C--:B------:R-:W-:Y:S01]  /*6740*/  IADD3 R239, P6, R216, R84.reuse, RZ ;  /* 0x00000054d8ef7210 */ /* 0x080fe20007fde0ff */
[----:B------:R1:W-:Y:S04]  /*6750*/  STL [R1+0x208], R12 ;  /* 0x0002080c01007387 */ /* 0x0003e80000100800 */
[----:B------:R-:W-:Y:S01]  /*6760*/  IMAD.X R214, R7, 0x1, R0, P6 ;  /* 0x0000000107d67824 */ /* 0x000fe200030e0600 */
[----:B------:R-:W-:Y:S01]  /*6770*/  IADD3 R233, P6, R215, R15, RZ ;  /* 0x0000000fd7e97210 */ /* 0x000fe20007fde0ff */
[----:B--2---:R-:W-:Y:S01]  /*6780*/  IMAD.X R13, R7, 0x1, R3, P5 ;  /* 0x00000001070d7824 */ /* 0x004fe200028e0603 */
[----:B------:R-:W-:Y:S01]  /*6790*/  IADD3 R237, P5, R215, R84, RZ ;  /* 0x00000054d7ed7210 */ /* 0x000fe20007fbe0ff */
[----:B------:R-:W-:-:S02]  /*67a0*/  IMAD.MOV.U32 R84, RZ, RZ, c[0x0][0x188] ;  /* 0x00006200ff547624 */ /* 0x000fc400078e00ff */
[----:B------:R-:W-:Y:S01]  /*67b0*/  IMAD.X R3, R2, 0x1, R3, P4 ;  /* 0x0000000102037824 */ /* 0x000fe200020e0603 */
[----:B-1----:R-:W-:Y:S01]  /*67c0*/  SHF.R.S32.HI R12, RZ, 0x1f, R15 ;  /* 0x0000001fff0c7819 */ /* 0x002fe2000001140f */
[----:B------:R-:W-:Y:S01]  /*67d0*/  IMAD.SHL.U32 R84, R84, 0x4, RZ ;  /* 0x0000000454547824 */ /* 0x000fe200078e00ff */
[----:B------:R-:W-:Y:S01]  /*67e0*/  IADD3 R235, P4, R216, R15, RZ ;  /* 0x0000000fd8eb7210 */ /* 0x000fe20007f9e0ff */
[----:B------:R-:W-:Y:S01]  /*67f0*/  STL [R1+0x20c], R13 ;  /* 0x00020c0d01007387 */ /* 0x000fe20000100800 */
[----:B------:R-:W-:Y:S02]  /*6800*/  IMAD.X R213, R2, 0x1, R0, P5 ;  /* 0x0000000102d57824 */ /* 0x000fe400028e0600 */
[-C--:B------:R-:W-:Y:S01]  /*6810*/  IADD3 R231, P5, R216, R84.reuse, RZ ;  /* 0x00000054d8e77210 */ /* 0x080fe20007fbe0ff */
[----:B------:R1:W-:Y:S01]  /*6820*/  STL [R1+0x210], R3 ;  /* 0x0002100301007387 */ /* 0x0003e20000100800 */
[----:B------:R-:W-:Y:S01]  /*6830*/  IMAD.X R212, R7, 0x1, R12, P4 ;  /* 0x0000000107d47824 */ /* 0x000fe200020e060c */
[----:B------:R-:W-:Y:S01]  /*6840*/  IADD3 R229, P4, R215, R84, RZ ;  /* 0x00000054d7e57210 */ /* 0x000fe20007f9e0ff */
[----:B------:R-:W-:-:S02]  /*6850*/  IMAD.MOV.U32 R15, RZ, RZ, c[0x0][0x188] ;  /* 0x00006200ff0f7624 */ /* 0x000fc400078e00ff */
[----:B------:R-:W-:Y:S02]  /*6860*/  IMAD.X R211, R2, 0x1, R12, P6 ;  /* 0x0000000102d37824 */ /* 0x000fe400030e060c */
[----:B------:R-:W-:Y:S01]  /*6870*/  IMAD R15, R15, 0x3, RZ ;  /* 0x000000030f0f7824 */ /* 0x000fe200078e02ff */
[----:B-1----:R-:W-:Y:S01]  /*6880*/  SHF.R.S32.HI R3, RZ, 0x1f, R84 ;  /* 0x0000001fff037819 */ /* 0x002fe20000011454 */
[----:B------:R-:W-:-:S03]  /*6890*/  IMAD.MOV.U32 R84, RZ, RZ, c[0x0][0x188] ;  /* 0x00006200ff547624 */ /* 0x000fc600078e00ff */
[----:B------:R-:W-:Y:S02]  /*68a0*/  SHF.R.S32.HI R0, RZ, 0x1f, R15 ;  /* 0x0000001fff007819 */ /* 0x000fe4000001140f */
[----:B------:R-:W-:Y:S01]  /*68b0*/  IADD3 R227, P6, R216, R15, RZ ;  /* 0x0000000fd8e37210 */ /* 0x000fe20007fde0ff */
[----:B------:R-:W-:Y:S02]  /*68c0*/  IMAD.SHL.U32 R84, R84, 0x2, RZ ;  /* 0x0000000254547824 */ /* 0x000fe400078e00ff */
[--C-:B------:R-:W-:Y:S02]  /*68d0*/  IMAD.X R209, R2, 0x1, R3.reuse, P4 ;  /* 0x0000000102d17824 */ /* 0x100fe400020e0603 */
[C---:B------:R-:W-:Y:S01]  /*68e0*/  IMAD.X R210, R7.reuse, 0x1, R3, P5 ;  /* 0x0000000107d27824 */ /* 0x040fe200028e0603 */
[----:B------:R-:W-:Y:S01]  /*68f0*/  SHF.R.S32.HI R12, RZ, 0x1f, R84 ;  /* 0x0000001fff0c7819 */ /* 0x000fe20000011454 */
[----:B------:R-:W-:Y:S01]  /*6900*/  IMAD.X R204, R7, 0x1, R0, P6 ;  /* 0x0000000107cc7824 */ /* 0x000fe200030e0600 */
[----:B------:R-:W-:-:S02]  /*6910*/  IADD3 R223, P4, R216, R84, RZ ;  /* 0x00000054d8df7210 */ /* 0x000fc40007f9e0ff */
[C---:B------:R-:W-:Y:S02]  /*6920*/  IADD3 R225, P5, R215.reuse, R15, RZ ;  /* 0x0000000fd7e17210 */ /* 0x040fe40007fbe0ff */
[----:B------:R-:W-:Y:S01]  /*6930*/  IADD3 R221, P6, R215, R84, RZ ;  /* 0x00000054d7dd7210 */ /* 0x000fe20007fde0ff */
[----:B------:R-:W-:Y:S01]  /*6940*/  IMAD.X R201, R7, 0x1, R12, P4 ;  /* 0x0000000107c97824 */ /* 0x000fe200020e060c */
[C---:B------:R-:W-:Y:S01]  /*6950*/  IADD3 R217, P4, R215.reuse, c[0x0][0x188], RZ ;  /* 0x00006200d7d97a10 */ /* 0x040fe20007f9e0ff */
[C---:B------:R-:W-:Y:S01]  /*6960*/  IMAD.X R203, R2.reuse, 0x1, R0, P5 ;  /* 0x0000000102cb7824 */ /* 0x040fe200028e0600 */
[----:B------:R-:W-:Y:S01]  /*6970*/  SHF.R.S32.HI R3, RZ, 0x1f, R208 ;  /* 0x0000001fff037819 */ /* 0x000fe200000114d0 */
[C---:B------:R-:W-:Y:S01]  /*6980*/  IMAD.X R200, R2.reuse, 0x1, R12, P6 ;  /* 0x0000000102c87824 */ /* 0x040fe200030e060c */
[----:B------:R-:W-:Y:S01]  /*6990*/  SHF.L.U64.HI R215, R215, 0x2, R2 ;  /* 0x00000002d7d77819 */ /* 0x000fe20000010202 */
[----:B------:R-:W-:Y:S01]  /*69a0*/  IMAD.X R205, R2, 0x1, R6, P4 ;  /* 0x0000000102cd7824 */ /* 0x000fe200020e0606 */
[----:B------:R-:W-:Y:S01]  /*69b0*/  LEA.HI R2, R3, R208, RZ, 0x5 ;  /* 0x000000d003027211 */ /* 0x000fe200078f28ff */
[----:B------:R-:W1:Y:S01]  /*69c0*/  S2R R15, SR_TID.X ;  /* 0x00000000000f7919 */ /* 0x000e620000002100 */
[C---:B------:R-:W-:Y:S01]  /*69d0*/  IADD3 R219, P5, R216.reuse, c[0x0][0x188], RZ ;  /* 0x00006200d8db7a10 */ /* 0x040fe20007fbe0ff */
[----:B------:R-:W-:Y:S01]  /*69e0*/  IMAD.MOV.U32 R3, RZ, RZ, 0xc ;  /* 0x0000000cff037424 */ /* 0x000fe200078e00ff */
[----:B------:R-:W-:Y:S01]  /*69f0*/  SHF.L.U64.HI R216, R216, 0x2, R7 ;  /* 0x00000002d8d87819 */ /* 0x000fe20000010207 */
[----:B------:R-:W-:Y:S01]  /*6a00*/  STL [R1+0x1e8], R2 ;  /* 0x0001e80201007387 */ /* 0x000fe20000100800 */
[----:B------:R-:W-:Y:S01]  /*6a10*/  SHF.R.S32.HI R12, RZ, 0x1f, R14 ;  /* 0x0000001fff0c7819 */ /* 0x000fe2000001140e */
[----:B------:R-:W-:-:S02]  /*6a20*/  IMAD.X R199, R7, 0x1, R6, P5 ;  /* 0x0000000107c77824 */ /* 0x000fc400028e0606 */
[----:B------:R2:W-:Y:S02]  /*6a30*/  STL [R1+0x1dc], R236 ;  /* 0x0001dcec01007387 */ /* 0x0005e40000100800 */
[----:B------:R-:W-:Y:S02]  /*6a40*/  IMAD R17, R12, 0xc, RZ ;  /* 0x0000000c0c117824 */ /* 0x000fe400078e02ff */
[----:B------:R-:W3:Y:S01]  /*6a50*/  S2R R84, SR_TID.X ;  /* 0x0000000000547919 */ /* 0x000ee20000002100 */
[----:B------:R-:W-:-:S04]  /*6a60*/  IMAD.WIDE.U32 R12, R14, R3, c[0x0][0x168] ;  /* 0x00005a000e0c7625 */ /* 0x000fc800078e0003 */
[----:B--2---:R-:W-:Y:S01]  /*6a70*/  IMAD.SHL.U32 R236, R234, 0x4, RZ ;  /* 0x00000004eaec7824 */ /* 0x004fe200078e00ff */
[C---:B------:R-:W-:Y:S01]  /*6a80*/  SHF.L.U64.HI R234, R230.reuse, 0x2, R232 ;  /* 0x00000002e6ea7819 */ /* 0x040fe200000102e8 */
[----:B------:R-:W-:Y:S01]  /*6a90*/  IMAD.SHL.U32 R232, R230, 0x4, RZ ;  /* 0x00000004e6e87824 */ /* 0x000fe200078e00ff */
[C---:B------:R-:W-:Y:S01]  /*6aa0*/  SHF.L.U64.HI R230, R226.reuse, 0x2, R228 ;  /* 0x00000002e2e67819 */ /* 0x040fe200000102e4 */
[----:B------:R-:W-:Y:S01]  /*6ab0*/  IMAD.SHL.U32 R228, R226, 0x4, RZ ;  /* 0x00000004e2e47824 */ /* 0x000fe200078e00ff */
[----:B------:R2:W-:Y:S01]  /*6ac0*/  STL [R1+0x1d8], R236 ;  /* 0x0001d8ec01007387 */ /* 0x0005e20000100800 */
[C---:B------:R-:W-:Y:S01]  /*6ad0*/  SHF.L.U64.HI R226, R222.reuse, 0x2, R224 ;  /* 0x00000002dee27819 */ /* 0x040fe200000102e0 */
[----:B------:R-:W-:Y:S01]  /*6ae0*/  IMAD.SHL.U32 R224, R222, 0x4, RZ ;  /* 0x00000004dee07824 */ /* 0x000fe200078e00ff */
[C---:B------:R-:W-:Y:S01]  /*6af0*/  SHF.L.U64.HI R222, R218.reuse, 0x2, R220 ;  /* 0x00000002dade7819 */ /* 0x040fe200000102dc */
[----:B------:R-:W-:Y:S01]  /*6b00*/  STL [R1+0x1d4], R234 ;  /* 0x0001d4ea01007387 */ /* 0x000fe20000100800 */
[----:B------:R-:W-:Y:S01]  /*6b10*/  IMAD.SHL.U32 R220, R218, 0x4, RZ ;  /* 0x00000004dadc7824 */ /* 0x000fe200078e00ff */
[C---:B------:R-:W-:Y:S01]  /*6b20*/  SHF.L.U64.HI R218, R196.reuse, 0x2, R207 ;  /* 0x00000002c4da7819 */ /* 0x040fe200000102cf */
[----:B------:R-:W-:Y:S01]  /*6b30*/  IMAD.SHL.U32 R207, R196, 0x4, RZ ;  /* 0x00000004c4cf7824 */ /* 0x000fe200078e00ff */
[----:B------:R-:W-:Y:S01]  /*6b40*/  STL [R1+0x1d0], R232 ;  /* 0x0001d0e801007387 */ /* 0x000fe20000100800 */
        /* <DEDUP_REMOVED lines=64> */
[C---:B-1----:R-:W-:Y:S01]  /*6f50*/  LOP3.LUT R0, R15.reuse, 0x1c, RZ, 0xc0, !PT ;  /* 0x0000001c0f007812 */ /* 0x042fe200078ec0ff */
[C---:B------:R-:W-:Y:S01]  /*6f60*/  IMAD.SHL.U32 R208, R15.reuse, 0x2, RZ ;  /* 0x000000020fd07824 */ /* 0x040fe200078e00ff */
[----:B---3--:R-:W-:Y:S01]  /*6f70*/  LOP3.LUT R84, R84, 0x60, RZ, 0xc0, !PT ;  /* 0x0000006054547812 */ /* 0x008fe200078ec0ff */
[----:B------:R-:W-:Y:S01]  /*6f80*/  STL [R1+0x18c], R188 ;  /* 0x00018cbc01007387 */ /* 0x000fe20000100800 */
[----:B------:R-:W-:-:S03]  /*6f90*/  LOP3.LUT R2, R15, 0x7, RZ, 0xc0, !PT ;  /* 0x000000070f027812 */ /* 0x000fc600078ec0ff */
[----:B------:R-:W-:Y:S01]  /*6fa0*/  STL [R1+0x188], R187 ;  /* 0x000188bb01007387 */ /* 0x000fe20000100800 */
[----:B------:R-:W-:Y:S01]  /*6fb0*/  SHF.L.U64.HI R112, R98, 0x2, R99 ;  /* 0x0000000262707819 */ /* 0x000fe20000010263 */
[----:B------:R-:W-:Y:S01]  /*6fc0*/  IMAD R7, R84, 0x2, R0 ;  /* 0x0000000254077824 */ /* 0x000fe200078e0200 */
[----:B------:R-:W-:Y:S01]  /*6fd0*/  LOP3.LUT R0, R15, 0x3, RZ, 0xc0, !PT ;  /* 0x000000030f007812 */ /* 0x000fe200078ec0ff */
[----:B------:R-:W-:Y:S01]  /*6fe0*/  STL [R1+0x184], R186 ;  /* 0x000184ba01007387 */ /* 0x000fe20000100800 */
[----:B------:R-:W-:Y:S02]  /*6ff0*/  IMAD.SHL.U32 R99, R98, 0x4, RZ ;  /* 0x0000000462637824 */ /* 0x000fe400078e00ff */
[----:B------:R-:W-:Y:S01]  /*7000*/  IMAD.MOV.U32 R84, RZ, RZ, c[0x0][0x188] ;  /* 0x00006200ff547624 */ /* 0x000fe200078e00ff */
[----:B------:R-:W-:Y:S01]  /*7010*/  STL [R1+0x180], R185 ;  /* 0x000180b901007387 */ /* 0x000fe20000100800 */
[----:B------:R-:W-:Y:S01]  /*7020*/  SHF.L.U64.HI R98, R96, 0x2, R97 ;  /* 0x0000000260627819 */ /* 0x000fe20000010261 */
[----:B------:R-:W-:-:S02]  /*7030*/  IMAD R15, R2, 0x90, RZ ;  /* 0x00000090020f7824 */ /* 0x000fc400078e02ff */
[----:B------:R-:W-:Y:S01]  /*7040*/  STL [R1+0x17c], R184 ;  /* 0x00017cb801007387 */ /* 0x000fe20000100800 */
[----:B------:R-:W-:Y:S02]  /*7050*/  IMAD.SHL.U32 R97, R96, 0x4, RZ ;  /* 0x0000000460617824 */ /* 0x000fe400078e00ff */
[----:B------:R-:W-:Y:S01]  /*7060*/  IMAD.SHL.U32 R84, R84, 0x20, RZ ;  /* 0x0000002054547824 */ /* 0x000fe200078e00ff */
[----:B------:R-:W-:Y:S01]  /*7070*/  STL [R1+0x178], R179 ;  /* 0x000178b301007387 */ /* 0x000fe20000100800 */
[----:B------:R-:W-:Y:S01]  /*7080*/  SHF.L.U64.HI R96, R86, 0x2, R87 ;  /* 0x0000000256607819 */ /* 0x000fe20000010257 */
[----:B------:R-:W-:Y:S01]  /*7090*/  IMAD R0, R0, 0x420, RZ ;  /* 0x0000042000007824 */ /* 0x000fe200078e02ff */
[----:B------:R-:W-:Y:S01]  /*70a0*/  LOP3.LUT R208, R15, 0x30, R208, 0x78, !PT ;  /* 0x000000300fd07812 */ /* 0x000fe200078e78d0 */
[----:B------:R-:W-:Y:S01]  /*70b0*/  STL [R1+0x174], R178 ;  /* 0x000174b201007387 */ /* 0x000fe20000100800 */
[----:B------:R-:W-:Y:S01]  /*70c0*/  IMAD.SHL.U32 R86, R86, 0x4, RZ ;  /* 0x0000000456567824 */ /* 0x000fe200078e00ff */
[----:B------:R-:W-:Y:S01]  /*70d0*/  SHF.L.U64.HI R87, R85, 0x2, R238 ;  /* 0x0000000255577819 */ /* 0x000fe200000102ee */
[----:B------:R-:W-:Y:S01]  /*70e0*/  IMAD.WIDE.U32 R2, R84, R3, c[0x0][0x160] ;  /* 0x0000580054027625 */ /* 0x000fe200078e0003 */
[----:B------:R-:W-:Y:S01]  /*70f0*/  STL [R1+0x170], R177 ;  /* 0x000170b101007387 */ /* 0x000fe20000100800 */
[----:B------:R-:W-:Y:S01]  /*7100*/  SHF.R.S32.HI R6, RZ, 0x1f, R84 ;  /* 0x0000001fff067819 */ /* 0x000fe20000011454 */
[----:B------:R-:W-:Y:S01]  /*7110*/  CS2R R14, SRZ ;  /* 0x00000000000e7805 */ /* 0x000fe2000001ff00 */
[----:B------:R-:W-:Y:S01]  /*7120*/  SHF.L.U64.HI R238, R237, 0x2, R213 ;  /* 0x00000002edee7819 */ /* 0x000fe200000102d5 */
[----:B------:R-:W-:Y:S01]  /*7130*/  STL [R1+0x16c], R176 ;  /* 0x00016cb001007387 */ /* 0x000fe20000100800 */
[----:B------:R-:W-:Y:S01]  /*7140*/  IMAD.MOV.U32 R84, RZ, RZ, c[0x0][0x180] ;  /* 0x00006000ff547624 */ /* 0x000fe200078e00ff */
[----:B------:R-:W-:Y:S01]  /*7150*/  LOP3.LUT R206, R0, R7, RZ, 0x3c, !PT ;  /* 0x0000000700ce7212 */ /* 0x000fe200078e3cff */
[----:B------:R-:W-:Y:S01]  /*7160*/  IMAD R19, R6, 0xc, RZ ;  /* 0x0000000c06137824 */ /* 0x000fe200078e02ff */
[----:B------:R-:W-:Y:S01]  /*7170*/  STL [R1+0x168], R171 ;  /* 0x000168ab01007387 */ /* 0x000fe20000100800 */
[----:B------:R-:W-:Y:S01]  /*7180*/  IMAD.IADD R6, R13, 0x1, R17 ;  /* 0x000000010d067824 */ /* 0x000fe200078e0211 */
[----:B------:R-:W-:Y:S01]  /*7190*/  IADD3 R84, R84, -0x60, RZ ;  /* 0xffffffa054547810 */ /* 0x000fe20007ffe0ff */
[----:B------:R-:W-:Y:S01]  /*71a0*/  IMAD.IADD R0, R3, 0x1, R19 ;  /* 0x0000000103007824 */ /* 0x000fe200078e0213 */
[----:B------:R-:W-:Y:S01]  /*71b0*/  STL [R1+0x164], R170 ;  /* 0x000164aa01007387 */ /* 0x000fe20000100800 */
[----:B------:R-:W-:Y:S01]  /*71c0*/  IMAD.MOV.U32 R7, RZ, RZ, R12 ;  /* 0x000000ffff077224 */ /* 0x000fe200078e000c */
[----:B------:R-:W-:Y:S01]  /*71d0*/  CS2R R16, SRZ ;  /* 0x0000000000107805 */ /* 0x000fe2000001ff00 */
[----:B------:R-:W-:Y:S01]  /*71e0*/  IMAD.MOV.U32 R3, RZ, RZ, R84 ;  /* 0x000000ffff037224 */ /* 0x000fe200078e0054 */
[----:B------:R-:W-:Y:S01]  /*71f0*/  STL [R1+0x160], R169 ;  /* 0x000160a901007387 */ /* 0x000fe20000100800 */
[----:B------:R-:W-:Y:S01]  /*7200*/  CS2R R18, SRZ ;  /* 0x0000000000127805 */ /* 0x000fe2000001ff00 */
[----:B------:R-:W-:-:S02]  /*7210*/  CS2R R12, SRZ ;  /* 0x00000000000c7805 */ /* 0x000fc4000001ff00 */
[----:B------:R-:W-:Y:S04]  /*7220*/  STL [R1+0x15c], R168 ;  /* 0x00015ca801007387 */ /* 0x000fe80000100800 */
        /* <DEDUP_REMOVED lines=25> */
[----:B--2---:R-:W2:Y:S04]  /*73c0*/  LDL.LU R236, [R1] ;  /* 0x0000000001ec7983 */ /* 0x004ea80000300800 */
[----:B------:R-:W-:Y:S04]  /*73d0*/  STL [R1+0xf4], R114 ;  /* 0x0000f47201007387 */ /* 0x000fe80000100800 */
[----:B------:R-:W-:Y:S04]  /*73e0*/  STL [R1+0xf0], R113 ;  /* 0x0000f07101007387 */ /* 0x000fe80000100800 */
[----:B----4-:R-:W3:Y:S04]  /*73f0*/  LDL.LU R220, [R1+0x4] ;  /* 0x0000040001dc7983 */ /* 0x010ee80000300800 */
[----:B------:R-:W-:Y:S04]  /*7400*/  STL [R1+0xec], R112 ;  /* 0x0000ec7001007387 */ /* 0x000fe80000100800 */
[----:B------:R-:W-:Y:S04]  /*7410*/  STL [R1+0xe8], R99 ;  /* 0x0000e86301007387 */ /* 0x000fe80000100800 */
[----:B------:R-:W4:Y:S04]  /*7420*/  LDL.LU R222, [R1+0x8] ;  /* 0x0000080001de7983 */ /* 0x000f280000300800 */
[----:B------:R-:W-:Y:S04]  /*7430*/  STL [R1+0xe4], R98 ;  /* 0x0000e46201007387 */ /* 0x000fe80000100800 */
[----:B------:R-:W-:Y:S04]  /*7440*/  STL [R1+0xe0], R97 ;  /* 0x0000e06101007387 */ /* 0x000fe80000100800 */
[----:B------:R-:W-:Y:S04]  /*7450*/  STL [R1+0xdc], R96 ;  /* 0x0000dc6001007387 */ /* 0x000fe80000100800 */
[----:B------:R-:W4:Y:S04]  /*7460*/  LDL.LU R224, [R1+0xc] ;  /* 0x00000c0001e07983 */ /* 0x000f280000300800 */
[----:B------:R1:W-:Y:S04]  /*7470*/  STL [R1+0xd8], R86 ;  /* 0x0000d85601007387 */ /* 0x0003e80000100800 */
[----:B------:R-:W-:Y:S01]  /*7480*/  STL [R1+0xd4], R87 ;  /* 0x0000d45701007387 */ /* 0x000fe20000100800 */
[----:B-1----:R-:W-:Y:S01]  /*7490*/  IMAD.SHL.U32 R86, R85, 0x4, RZ ;  /* 0x0000000455567824 */ /* 0x002fe200078e00ff */
[C---:B------:R-:W-:Y:S01]  /*74a0*/  SHF.L.U64.HI R85, R59.reuse, 0x2, R240 ;  /* 0x000000023b557819 */ /* 0x040fe200000102f0 */
[----:B------:R-:W-:-:S03]  /*74b0*/  IMAD.SHL.U32 R59, R59, 0x4, RZ ;  /* 0x000000043b3b7824 */ /* 0x000fc600078e00ff */
[----:B------:R-:W-:Y:S04]  /*74c0*/  STL [R1+0xd0], R86 ;  /* 0x0000d05601007387 */ /* 0x000fe80000100800 */
[----:B------:R-:W4:Y:S04]  /*74d0*/  LDL.LU R226, [R1+0x10] ;  /* 0x0000100001e27983 */ /* 0x000f280000300800 */
[----:B------:R1:W-:Y:S04]  /*74e0*/  STL [R1+0xcc], R85 ;  /* 0x0000cc5501007387 */ /* 0x0003e80000100800 */
[----:B------:R1:W-:Y:S02]  /*74f0*/  STL [R1+0xc8], R59 ;  /* 0x0000c83b01007387 */ /* 0x0003e40000100800 */
[C---:B-1----:R-:W-:Y:S01]  /*7500*/  SHF.L.U64.HI R85, R58.reuse, 0x2, R242 ;  /* 0x000000023a557819 */ /* 0x042fe200000102f2 */
[----:B------:R-:W-:Y:S01]  /*7510*/  IMAD.SHL.U32 R58, R58, 0x4, RZ ;  /* 0x000000043a3a7824 */ /* 0x000fe200078e00ff */
[----:B------:R-:W-:-:S03]  /*7520*/  SHF.L.U64.HI R59, R57, 0x2, R244 ;  /* 0x00000002393b7819 */ /* 0x000fc600000102f4 */
        /* <DEDUP_REMOVED lines=23> */
[----:B------:R-:W-:Y:S04]  /*76a0*/  STL [R1+0x9c], R54 ;  /* 0x00009c3601007387 */ /* 0x000fe80000100800 */
[----:B------:R1:W-:Y:S02]  /*76b0*/  STL [R1+0x98], R53 ;  /* 0x0000983501007387 */ /* 0x0003e40000100800 */
[C---:B-1----:R-:W-:Y:S01]  /*76c0*/  IMAD.SHL.U32 R53, R52.reuse, 0x4, RZ ;  /* 0x0000000434357824 */ /* 0x042fe200078e00ff */
[----:B--2---:R-:W-:-:S02]  /*76d0*/  SHF.L.U64.HI R54, R52, 0x2, R236 ;  /* 0x0000000234367819 */ /* 0x004fc400000102ec */
[----:B------:R-:W2:Y:S04]  /*76e0*/  LDL.LU R236, [R1+0x24] ;  /* 0x0000240001ec7983 */ /* 0x000ea80000300800 */
[----:B------:R-:W-:Y:S04]  /*76f0*/  STL [R1+0x94], R54 ;  /* 0x0000943601007387 */ /* 0x000fe80000100800 */
[----:B------:R-:W-:Y:S01]  /*7700*/  STL [R1+0x90], R53 ;  /* 0x0000903501007387 */ /* 0x000fe20000100800 */
[C---:B---3--:R-:W-:Y:S01]  /*7710*/  SHF.L.U64.HI R52, R31.reuse, 0x2, R220 ;  /* 0x000000021f347819 */ /* 0x048fe200000102dc */
[----:B------:R-:W-:-:S02]  /*7720*/  IMAD.SHL.U32 R31, R31, 0x4, RZ ;  /* 0x000000041f1f7824 */ /* 0x000fc400078e00ff */
[----:B------:R-:W3:Y:S04]  /*7730*/  LDL.LU R193, [R1+0x28] ;  /* 0x0000280001c17983 */ /* 0x000ee80000300800 */
[----:B------:R4:W-:Y:S04]  /*7740*/  STL [R1+0x8c], R52 ;  /* 0x00008c3401007387 */ /* 0x0009e80000100800 */
[----:B------:R1:W-:Y:S04]  /*7750*/  STL [R1+0x88], R31 ;  /* 0x0000881f01007387 */ /* 0x0003e80000100800 */
[----:B------:R-:W3:Y:S01]  /*7760*/  LDL.LU R194, [R1+0x2c] ;  /* 0x00002c0001c27983 */ /* 0x000ee20000300800 */
[C---:B----4-:R-:W-:Y:S01]  /*7770*/  SHF.L.U64.HI R52, R30.reuse, 0x2, R222 ;  /* 0x000000021e347819 */ /* 0x050fe200000102de */
[----:B-1----:R-:W-:-:S04]  /*7780*/  IMAD.SHL.U32 R31, R30, 0x4, RZ ;  /* 0x000000041e1f7824 */ /* 0x002fc800078e00ff */
[----:B------:R-:W-:Y:S04]  /*7790*/  STL [R1+0x84], R52 ;  /* 0x0000843401007387 */ /* 0x000fe80000100800 */
[----:B------:R-:W4:Y:S01]  /*77a0*/  LDL.LU R195, [R1+0x30] ;  /* 0x0000300001c37983 */ /* 0x000f220000300800 */
[C---:B------:R-:W-:Y:S01]  /*77b0*/  SHF.L.U64.HI R30, R29.reuse, 0x2, R224 ;  /* 0x000000021d1e7819 */ /* 0x040fe200000102e0 */
[----:B------:R-:W-:Y:S02]  /*77c0*/  IMAD.SHL.U32 R29, R29, 0x4, RZ ;  /* 0x000000041d1d7824 */ /* 0x000fe400078e00ff */
[----:B------:R-:W-:Y:S04]  /*77d0*/  STL [R1+0x80], R31 ;  /* 0x0000801f01007387 */ /* 0x000fe80000100800 */
[----:B------:R-:W4:Y:S04]  /*77e0*/  LDL R196, [R1+0x1e0] ;  /* 0x0001e00001c47983 */ /* 0x000f280000100800 */
[----:B------:R1:W-:Y:S04]  /*77f0*/  STL [R1+0x7c], R30 ;  /* 0x00007c1e01007387 */ /* 0x0003e80000100800 */
[----:B------:R-:W4:Y:S04]  /*7800*/  LDL R207, [R1+0x1e4] ;  /* 0x0001e40001cf7983 */ /* 0x000f280000100800 */
[----:B------:R1:W-:Y:S04]  /*7810*/  STL [R1+0x78], R29 ;  /* 0x0000781d01007387 */ /* 0x0003e80000100800 */
[----:B------:R-:W4:Y:S01]  /*7820*/  LDL R218, [R1+0x1ec] ;  /* 0x0001ec0001da7983 */ /* 0x000f220000100800 */
[C---:B-1----:R-:W-:Y:S01]  /*7830*/  SHF.L.U64.HI R30, R28.reuse, 0x2, R226 ;  /* 0x000000021c1e7819 */ /* 0x042fe200000102e2 */
[----:B------:R-:W-:-:S04]  /*7840*/  IMAD.SHL.U32 R29, R28, 0x4, RZ ;  /* 0x000000041c1d7824 */ /* 0x000fc800078e00ff */
[----:B------:R-:W-:Y:S04]  /*7850*/  STL [R1+0x74], R30 ;  /* 0x0000741e01007387 */ /* 0x000fe80000100800 */
[----:B------:R-:W4:Y:S04]  /*7860*/  LDL R220, [R1+0x1f0] ;  /* 0x0001f00001dc7983 */ /* 0x000f280000100800 */
[----:B------:R-:W-:Y:S04]  /*7870*/  STL [R1+0x70], R29 ;  /* 0x0000701d01007387 */ /* 0x000fe80000100800 */
[----:B------:R-:W4:Y:S01]  /*7880*/  LDL.LU R222, [R1+0x1f4] ;  /* 0x0001f40001de7983 */ /* 0x000f220000300800 */
[C---:B------:R-:W-:Y:S01]  /*7890*/  SHF.L.U64.HI R28, R27.reuse, 0x2, R228 ;  /* 0x000000021b1c7819 */ /* 0x040fe200000102e4 */
[----:B------:R-:W-:-:S04]  /*78a0*/  IMAD.SHL.U32 R27, R27, 0x4, RZ ;  /* 0x000000041b1b7824 */ /* 0x000fc800078e00ff */
[----:B------:R1:W-:Y:S04]  /*78b0*/  STL [R1+0x6c], R28 ;  /* 0x00006c1c01007387 */ /* 0x0003e80000100800 */
[----:B------:R-:W4:Y:S04]  /*78c0*/  LDL.LU R224, [R1+0x1f8] ;  /* 0x0001f80001e07983 */ /* 0x000f280000300800 */
[----:B------:R1:W-:Y:S04]  /*78d0*/  STL [R1+0x68], R27 ;  /* 0x0000681b01007387 */ /* 0x0003e80000100800 */
[----:B------:R-:W4:Y:S01]  /*78e0*/  LDL.LU R226, [R1+0x1fc] ;  /* 0x0001fc0001e27983 */ /* 0x000f220000300800 */
[C---:B-1----:R-:W-:Y:S01]  /*78f0*/  SHF.L.U64.HI R28, R26.reuse, 0x2, R230 ;  /* 0x000000021a1c7819 */ /* 0x042fe200000102e6 */
[----:B------:R-:W-:-:S04]  /*7900*/  IMAD.SHL.U32 R27, R26, 0x4, RZ ;  /* 0x000000041a1b7824 */ /* 0x000fc800078e00ff */
[----:B------:R-:W-:Y:S04]  /*7910*/  STL [R1+0x64], R28 ;  /* 0x0000641c01007387 */ /* 0x000fe80000100800 */
[----:B------:R-:W4:Y:S04]  /*7920*/  LDL.LU R228, [R1+0x200] ;  /* 0x0002000001e47983 */ /* 0x000f280000300800 */
[----:B------:R-:W-:Y:S04]  /*7930*/  STL [R1+0x60], R27 ;  /* 0x0000601b01007387 */ /* 0x000fe80000100800 */
[----:B------:R-:W4:Y:S01]  /*7940*/  LDL.LU R230, [R1+0x204] ;  /* 0x0002040001e67983 */ /* 0x000f220000300800 */
[C---:B------:R-:W-:Y:S01]  /*7950*/  SHF.L.U64.HI R26, R25.reuse, 0x2, R232 ;  /* 0x00000002191a7819 */ /* 0x040fe200000102e8 */
[----:B------:R-:W-:-:S04]  /*7960*/  IMAD.SHL.U32 R25, R25, 0x4, RZ ;  /* 0x0000000419197824 */ /* 0x000fc800078e00ff */
[----:B------:R1:W-:Y:S04]  /*7970*/  STL [R1+0x5c], R26 ;  /* 0x00005c1a01007387 */ /* 0x0003e80000100800 */
[----:B------:R-:W4:Y:S04]  /*7980*/  LDL.LU R232, [R1+0x208] ;  /* 0x0002080001e87983 */ /* 0x000f280000300800 */
[----:B------:R1:W-:Y:S02]  /*7990*/  STL [R1+0x58], R25 ;  /* 0x0000581901007387 */ /* 0x0003e40000100800 */
[C---:B-1----:R-:W-:Y:S01]  /*79a0*/  SHF.L.U64.HI R26, R24.reuse, 0x2, R234 ;  /* 0x00000002181a7819 */ /* 0x042fe200000102ea */
[----:B------:R-:W-:Y:S01]  /*79b0*/  IMAD.SHL.U32 R25, R24, 0x4, RZ ;  /* 0x0000000418197824 */ /* 0x000fe200078e00ff */
[----:B------:R-:W4:Y:S04]  /*79c0*/  LDL.LU R234, [R1+0x20c] ;  /* 0x00020c0001ea7983 */ /* 0x000f280000300800 */
[----:B------:R-:W-:Y:S04]  /*79d0*/  STL [R1+0x54], R26 ;  /* 0x0000541a01007387 */ /* 0x000fe80000100800 */
[----:B------:R3:W-:Y:S01]  /*79e0*/  STL [R1+0x50], R25 ;  /* 0x0000501901007387 */ /* 0x0007e20000100800 */
[----:B--2---:R-:W-:-:S03]  /*79f0*/  SHF.L.U64.HI R24, R23, 0x2, R236 ;  /* 0x0000000217187819 */ /* 0x004fc600000102ec */
[----:B------:R-:W2:Y:S01]  /*7a00*/  LDL.LU R236, [R1+0x210] ;  /* 0x0002100001ec7983 */ /* 0x000ea20000300800 */
[----:B------:R-:W-:-:S03]  /*7a10*/  IMAD.SHL.U32 R23, R23, 0x4, RZ ;  /* 0x0000000417177824 */ /* 0x000fc600078e00ff */
[----:B------:R1:W-:Y:S04]  /*7a20*/  STL [R1+0x4c], R24 ;  /* 0x00004c1801007387 */ /* 0x0003e80000100800 */
[----:B------:R3:W-:Y:S02]  /*7a30*/  STL [R1+0x48], R23 ;  /* 0x0000481701007387 */ /* 0x0007e40000100800 */
[C---:B---3--:R-:W-:Y:S01]  /*7a40*/  SHF.L.U64.HI R25, R22.reuse, 0x2, R193 ;  /* 0x0000000216197819 */ /* 0x048fe200000102c1 */
[----:B-1----:R-:W-:Y:S02]  /*7a50*/  IMAD.SHL.U32 R24, R22, 0x4, RZ ;  /* 0x0000000416187824 */ /* 0x002fe400078e00ff */
[C---:B------:R-:W-:Y:S02]  /*7a60*/  IMAD.SHL.U32 R22, R21.reuse, 0x4, RZ ;  /* 0x0000000415167824 */ /* 0x040fe400078e00ff */
[----:B------:R-:W-:Y:S01]  /*7a70*/  STL [R1+0x44], R25 ;  /* 0x0000441901007387 */ /* 0x000fe20000100800 */
[----:B------:R-:W-:-:S03]  /*7a80*/  SHF.L.U64.HI R23, R21, 0x2, R194 ;  /* 0x0000000215177819 */ /* 0x000fc600000102c2 */
[----:B------:R-:W-:Y:S04]  /*7a90*/  STL [R1+0x40], R24 ;  /* 0x0000401801007387 */ /* 0x000fe80000100800 */
[----:B------:R-:W-:Y:S01]  /*7aa0*/  STL [R1+0x3c], R23 ;  /* 0x00003c1701007387 */ /* 0x000fe20000100800 */
[C---:B----4-:R-:W-:Y:S01]  /*7ab0*/  SHF.L.U64.HI R21, R20.reuse, 0x2, R195 ;  /* 0x0000000214157819 */ /* 0x050fe200000102c3 */
[----:B------:R-:W-:Y:S02]  /*7ac0*/  IMAD.SHL.U32 R20, R20, 0x4, RZ ;  /* 0x0000000414147824 */ /* 0x000fe400078e00ff */
[----:B------:R1:W-:Y:S04]  /*7ad0*/  STL [R1+0x38], R22 ;  /* 0x0000381601007387 */ /* 0x0003e80000100800 */
[----:B------:R3:W-:Y:S04]  /*7ae0*/  STL [R1+0x34], R21 ;  /* 0x0000341501007387 */ /* 0x0007e80000100800 */
[----:B------:R4:W-:Y:S01]  /*7af0*/  STL [R1+0x30], R20 ;  /* 0x0000301401007387 */ /* 0x0009e20000100800 */
[C---:B-1----:R-:W-:Y:S01]  /*7b00*/  SHF.L.U64.HI R22, R11.reuse, 0x2, R196 ;  /* 0x000000020b167819 */ /* 0x042fe200000102c4 */
[----:B---3--:R-:W-:-:S02]  /*7b10*/  IMAD.SHL.U32 R21, R11, 0x4, RZ ;  /* 0x000000040b157824 */ /* 0x008fc400078e00ff */
[C---:B------:R-:W-:Y:S01]  /*7b20*/  IMAD.SHL.U32 R11, R10.reuse, 0x4, RZ ;  /* 0x000000040a0b7824 */ /* 0x040fe200078e00ff */
[----:B----4-:R-:W-:Y:S01]  /*7b30*/  SHF.L.U64.HI R20, R10, 0x2, R207 ;  /* 0x000000020a147819 */ /* 0x010fe200000102cf */
[----:B------:R-:W-:Y:S01]  /*7b40*/  STL [R1+0x2c], R22 ;  /* 0x00002c1601007387 */ /* 0x000fe20000100800 */
[C---:B------:R-:W-:Y:S01]  /*7b50*/  SHF.L.U64.HI R10, R9.reuse, 0x2, R218 ;  /* 0x00000002090a7819 */ /* 0x040fe200000102da */
[----:B------:R-:W-:Y:S02]  /*7b60*/  IMAD.SHL.U32 R9, R9, 0x4, RZ ;  /* 0x0000000409097824 */ /* 0x000fe400078e00ff */
[----:B------:R-:W-:Y:S04]  /*7b70*/  STL [R1+0x28], R21 ;  /* 0x0000281501007387 */ /* 0x000fe80000100800 */
[----:B------:R-:W-:Y:S04]  /*7b80*/  STL [R1+0x24], R20 ;  /* 0x0000241401007387 */ /* 0x000fe80000100800 */
        /* <DEDUP_REMOVED lines=11> */
[----:B------:R-:W-:Y:S01]  /*7c40*/  STL [R1+0xc], R9 ;  /* 0x00000c0901007387 */ /* 0x000fe20000100800 */
[----:B------:R-:W-:-:S03]  /*7c50*/  SHF.L.U64.HI R240, R239, 0x2, R214 ;  /* 0x00000002eff07819 */ /* 0x000fc600000102d6 */
[----:B------:R-:W-:Y:S04]  /*7c60*/  STL [R1+0x8], R8 ;  /* 0x0000080801007387 */ /* 0x000fe80000100800 */
[----:B------:R-:W-:Y:S04]  /*7c70*/  STL [R1+0x4], R5 ;  /* 0x0000040501007387 */ /* 0x000fe80000100800 */
[----:B------:R1:W-:Y:S04]  /*7c80*/  STL [R1], R4 ;  /* 0x0000000401007387 */ /* 0x0003e80000100800 */
[----:B------:R-:W3:Y:S04]  /*7c90*/  LDL R207, [R1+0x1e8] ;  /* 0x0001e80001cf7983 */ /* 0x000ee80000100800 */
[----:B------:R4:W5:Y:S01]  /*7ca0*/  LDL.LU R214, [R1+0x23c] ;  /* 0x00023c0001d67983 */ /* 0x0009620000300800 */
[----:B------:R-:W-:-:S03]  /*7cb0*/  SHF.L.U64.HI R250, R249, 0x2, R228 ;  /* 0x00000002f9fa7819 */ /* 0x000fc600000102e4 */
[----:B------:R4:W5:Y:S01]  /*7cc0*/  LDL.LU R213, [R1+0x238] ;  /* 0x0002380001d57983 */ /* 0x0009620000300800 */
[----:B------:R-:W-:Y:S02]  /*7cd0*/  SHF.L.U64.HI R248, R247, 0x2, R230 ;  /* 0x00000002f7f87819 */ /* 0x000fe400000102e6 */
[----:B------:R-:W-:Y:S02]  /*7ce0*/  SHF.L.U64.HI R230, R229, 0x2, R209 ;  /* 0x00000002e5e67819 */ /* 0x000fe400000102d1 */
[----:B------:R-:W-:Y:S02]  /*7cf0*/  SHF.L.U64.HI R252, R251, 0x2, R226 ;  /* 0x00000002fbfc7819 */ /* 0x000fe400000102e2 */
[----:B------:R-:W-:Y:S02]  /*7d00*/  SHF.L.U64.HI R228, R227, 0x2, R204 ;  /* 0x00000002e3e47819 */ /* 0x000fe400000102cc */
[----:B------:R-:W-:Y:S02]  /*7d10*/  SHF.L.U64.HI R226, R225, 0x2, R203 ;  /* 0x00000002e1e27819 */ /* 0x000fe400000102cb */
[----:B------:R-:W-:-:S02]  /*7d20*/  SHF.L.U64.HI R224, R223, 0x2, R201 ;  /* 0x00000002dfe07819 */ /* 0x000fc400000102c9 */
[----:B------:R-:W-:Y:S02]  /*7d30*/  SHF.L.U64.HI R246, R245, 0x2, R232 ;  /* 0x00000002f5f67819 */ /* 0x000fe400000102e8 */
[----:B------:R-:W-:Y:S02]  /*7d40*/  SHF.L.U64.HI R232, R231, 0x2, R210 ;  /* 0x00000002e7e87819 */ /* 0x000fe400000102d2 */
[----:B------:R-:W-:Y:S02]  /*7d50*/  SHF.L.U64.HI R222, R221, 0x2, R200 ;  /* 0x00000002ddde7819 */ /* 0x000fe400000102c8 */
[----:B------:R-:W-:Y:S02]  /*7d60*/  SHF.L.U64.HI R220, R219, 0x2, R199 ;  /* 0x00000002dbdc7819 */ /* 0x000fe400000102c7 */
[----:B------:R-:W-:Y:S02]  /*7d70*/  SHF.L.U64.HI R244, R243, 0x2, R234 ;  /* 0x00000002f3f47819 */ /* 0x000fe400000102ea */
[----:B------:R-:W-:-:S02]  /*7d80*/  SHF.L.U64.HI R234, R233, 0x2, R211 ;  /* 0x00000002e9ea7819 */ /* 0x000fc400000102d3 */
[----:B--2---:R-:W-:Y:S02]  /*7d90*/  SHF.L.U64.HI R242, R241, 0x2, R236 ;  /* 0x00000002f1f27819 */ /* 0x004fe400000102ec */
[----:B------:R-:W-:Y:S02]  /*7da0*/  SHF.L.U64.HI R236, R235, 0x2, R212 ;  /* 0x00000002ebec7819 */ /* 0x000fe400000102d4 */
[----:B------:R4:W5:Y:S04]  /*7db0*/  LDL.LU R212, [R1+0x234] ;  /* 0x0002340001d47983 */ /* 0x0009680000300800 */
[----:B------:R4:W5:Y:S04]  /*7dc0*/  LDL.LU R211, [R1+0x230] ;  /* 0x0002300001d37983 */ /* 0x0009680000300800 */
[----:B------:R4:W5:Y:S04]  /*7dd0*/  LDL.LU R210, [R1+0x22c] ;  /* 0x00022c0001d27983 */ /* 0x0009680000300800 */
[----:B------:R4:W5:Y:S04]  /*7de0*/  LDL.LU R209, [R1+0x228] ;  /* 0x0002280001d17983 */ /* 0x0009680000300800 */
[----:B------:R4:W5:Y:S04]  /*7df0*/  LDL.LU R204, [R1+0x224] ;  /* 0x0002240001cc7983 */ /* 0x0009680000300800 */
[----:B------:R4:W5:Y:S04]  /*7e00*/  LDL.LU R203, [R1+0x220] ;  /* 0x0002200001cb7983 */ /* 0x0009680000300800 */
[----:B------:R4:W5:Y:S04]  /*7e10*/  LDL.LU R201, [R1+0x21c] ;  /* 0x00021c0001c97983 */ /* 0x0009680000300800 */
[----:B------:R4:W5:Y:S04]  /*7e20*/  LDL.LU R200, [R1+0x218] ;  /* 0x0002180001c87983 */ /* 0x0009680000300800 */
[----:B------:R4:W5:Y:S01]  /*7e30*/  LDL.LU R199, [R1+0x214] ;  /* 0x0002140001c77983 */ /* 0x0009620000300800 */
[----:B------:R-:W-:-:S02]  /*7e40*/  IMAD.MOV.U32 R195, RZ, RZ, c[0x0][0x18c] ;  /* 0x00006300ffc37624 */ /* 0x000fc400078e00ff */
[----:B------:R-:W-:Y:S02]  /*7e50*/  IMAD.MOV.U32 R218, RZ, RZ, c[0x0][0x188] ;  /* 0x00006200ffda7624 */ /* 0x000fe400078e00ff */
[----:B------:R-:W-:Y:S02]  /*7e60*/  IMAD.SHL.U32 R195, R195, 0x20, RZ ;  /* 0x00000020c3c37824 */ /* 0x000fe400078e00ff */
[----:B------:R-:W-:-:S03]  /*7e70*/  IMAD.SHL.U32 R218, R218, 0x20, RZ ;  /* 0x00000020dada7824 */ /* 0x000fc600078e00ff */
[----:B------:R-:W-:Y:S02]  /*7e80*/  SHF.R.S32.HI R193, RZ, 0x1f, R195 ;  /* 0x0000001fffc17819 */ /* 0x000fe400000114c3 */
[----:B------:R-:W-:Y:S02]  /*7e90*/  SHF.R.S32.HI R195, RZ, 0x1f, R218 ;  /* 0x0000001fffc37819 */ /* 0x000fe400000114da */
[----:B------:R-:W-:Y:S02]  /*7ea0*/  SHF.L.U64.HI R218, R217, 0x2, R205 ;  /* 0x00000002d9da7819 */ /* 0x000fe400000102cd */
[----:B------:R-:W2:Y:S01]  /*7eb0*/  S2R R205, SR_TID.X ;  /* 0x0000000000cd7919 */ /* 0x000ea20000002100 */
[----:B------:R-:W-:Y:S02]  /*7ec0*/  IMAD.MOV.U32 R196, RZ, RZ, c[0x0][0x188] ;  /* 0x00006200ffc47624 */ /* 0x000fe400078e00ff */
[----:B------:R-:W-:Y:S02]  /*7ed0*/  IMAD.MOV.U32 R194, RZ, RZ, c[0x0][0x18c] ;  /* 0x00006300ffc27624 */ /* 0x000fe400078e00ff */
[----:B------:R-:W-:-:S02]  /*7ee0*/  IMAD.SHL.U32 R196, R196, 0x20, RZ ;  /* 0x00000020c4c47824 */ /* 0x000fc400078e00ff */
[----:B------:R-:W-:Y:S01]  /*7ef0*/  IMAD.SHL.U32 R194, R194, 0x20, RZ ;  /* 0x00000020c2c27824 */ /* 0x000fe200078e00ff */
[----:B------:R-:W-:Y:S01]  /*7f00*/  CS2R R84, SRZ ;  /* 0x0000000000547805 */ /* 0x000fe2000001ff00 */
[----:B------:R-:W-:Y:S01]  /*7f10*/  IMAD.SHL.U32 R251, R251, 0x4, RZ ;  /* 0x00000004fbfb7824 */ /* 0x000fe200078e00ff */
[----:B-1----:R-:W-:Y:S01]  /*7f20*/  SHF.L.U64.HI R4, R196, 0x2, R195 ;  /* 0x00000002c4047819 */ /* 0x002fe200000102c3 */
[----:B------:R-:W-:Y:S01]  /*7f30*/  IMAD.SHL.U32 R249, R249, 0x4, RZ ;  /* 0x00000004f9f97824 */ /* 0x000fe200078e00ff */
[----:B------:R-:W-:Y:S01]  /*7f40*/  SHF.L.U64.HI R5, R194, 0x2, R193 ;  /* 0x00000002c2057819 */ /* 0x000fe200000102c1 */
[----:B------:R-:W-:Y:S01]  /*7f50*/  IMAD.SHL.U32 R247, R247, 0x4, RZ ;  /* 0x00000004f7f77824 */ /* 0x000fe200078e00ff */
[----:B------:R-:W-:Y:S01]  /*7f60*/  CS2R R86, SRZ ;  /* 0x0000000000567805 */ /* 0x000fe2000001ff00 */
[----:B------:R-:W-:Y:S01]  /*7f70*/  IMAD.SHL.U32 R245, R245, 0x4, RZ ;  /* 0x00000004f5f57824 */ /* 0x000fe200078e00ff */
[----:B------:R-:W-:Y:S01]  /*7f80*/  CS2R R96, SRZ ;  /* 0x0000000000607805 */ /* 0x000fe2000001ff00 */
[----:B------:R-:W-:Y:S01]  /*7f90*/  IMAD.SHL.U32 R243, R243, 0x4, RZ ;  /* 0x00000004f3f37824 */ /* 0x000fe200078e00ff */
[----:B------:R-:W-:Y:S01]  /*7fa0*/  CS2R R98, SRZ ;  /* 0x0000000000627805 */ /* 0x000fe2000001ff00 */
[----:B------:R-:W-:Y:S01]  /*7fb0*/  IMAD.SHL.U32 R241, R241, 0x4, RZ ;  /* 0x00000004f1f17824 */ /* 0x000fe200078e00ff */
[----:B--2---:R-:W-:Y:S01]  /*7fc0*/  LOP3.LUT R205, R205, 0x7f, RZ, 0xc0, !PT ;  /* 0x0000007fcdcd7812 */ /* 0x004fe200078ec0ff */
[----:B------:R-:W-:Y:S01]  /*7fd0*/  IMAD.SHL.U32 R239, R239, 0x4, RZ ;  /* 0x00000004efef7824 */ /* 0x000fe200078e00ff */
[----:B------:R-:W-:Y:S01]  /*7fe0*/  CS2R R112, SRZ ;  /* 0x0000000000707805 */ /* 0x000fe2000001ff00 */
        /* <DEDUP_REMOVED lines=11> */
[----:B------:R-:W-:Y:S01]  /*80a0*/  LOP3.LUT R5, R206, 0x20, RZ, 0x3c, !PT ;  /* 0x00000020ce057812 */ /* 0x000fe200078e3cff */
[----:B------:R-:W-:Y:S01]  /*80b0*/  IMAD.SHL.U32 R225, R225, 0x4, RZ ;  /* 0x00000004e1e17824 */ /* 0x000fe200078e00ff */
[----:B------:R-:W-:Y:S01]  /*80c0*/  LOP3.LUT R4, R208, 0x40, RZ, 0x3c, !PT ;  /* 0x00000040d0047812 */ /* 0x000fe200078e3cff */
[----:B------:R-:W-:-:S02]  /*80d0*/  IMAD.SHL.U32 R223, R223, 0x4, RZ ;  /* 0x00000004dfdf7824 */ /* 0x000fc400078e00ff */
[----:B------:R-:W-:Y:S02]  /*80e0*/  IMAD.SHL.U32 R221, R221, 0x4, RZ ;  /* 0x00000004dddd7824 */ /* 0x000fe400078e00ff */
[----:B------:R-:W-:Y:S02]  /*80f0*/  IMAD.SHL.U32 R219, R219, 0x4, RZ ;  /* 0x00000004dbdb7824 */ /* 0x000fe400078e00ff */
[----:B------:R-:W-:Y:S02]  /*8100*/  IMAD.SHL.U32 R205, R205, 0x4, RZ ;  /* 0x00000004cdcd7824 */ /* 0x000fe400078e00ff */
[----:B------:R-:W-:Y:S01]  /*8110*/  IMAD.SHL.U32 R217, R217, 0x4, RZ ;  /* 0x00000004d9d97824 */ /* 0x000fe200078e00ff */
[----:B---3--:R-:W-:-:S04]  /*8120*/  SHF.R.S32.HI R207, RZ, 0x5, R207 ;  /* 0x00000005ffcf7819 */ /* 0x008fc800000114cf */
[----:B----4-:R-:W-:Y:S02]  /*8130*/  IADD3 R8, R207, -0x3, RZ ;  /* 0xfffffffdcf087810 */ /* 0x010fe40007ffe0ff */
.L_x_1:
[----:B------:R-:W-:-:S04]  /*8140*/  DEPBAR.LE SB0, 0x4 ;  /* 0x000081000000791a */ /* 0x000fc80000000000 */
[----:B------:R-:W-:Y:S02]  /*8150*/  IADD3 R198, R198, 0x1, RZ ;  /* 0x00000001c6c67810 */ /* 0x000fe40007ffe0ff */
[----:B------:R-:W-:Y:S01]  /*8160*/  LOP3.LUT R5, R206, 0x20, RZ, 0x3c, !PT ;  /* 0x00000020ce057812 */ /* 0x000fe200078e3cff */
[----:B------:R-:W-:Y:S01]  /*8170*/  BAR.SYNC.DEFER_BLOCKING 0x0 ;  /* 0x0000000000007b1d */ /* 0x000fe20000010000 */
[----:B------:R-:W-:Y:S02]  /*8180*/  ISETP.GT.AND P4, PT, R198, 0x2, PT ;  /* 0x00000002c600780c */ /* 0x000fe40003f84270 */
[----:B------:R-:W-:Y:S02]  /*8190*/  LOP3.LUT R188, R208, 0x40, RZ, 0x3c, !PT ;  /* 0x00000040d0bc7812 */ /* 0x000fe400078e3cff */
[----:B------:R-:W-:Y:S02]  /*81a0*/  SEL R198, R198, RZ, !P4 ;  /* 0x000000ffc6c67207 */ /* 0x000fe40006000000 */
[----:B------:R-:W-:-:S02]  /*81b0*/  ISETP.GT.AND P5, PT, R3, RZ, PT ;  /* 0x000000ff0300720c */ /* 0x000fc40003fa4270 */
[----:B------:R-:W-:Y:S01]  /*81c0*/  IADD3 R197, R197, 0x1, RZ ;  /* 0x00000001c5c57810 */ /* 0x000fe20007ffe0ff */
[C---:B------:R-:W-:Y:S02]  /*81d0*/  IMAD R4, R198.reuse, 0x8000, R206 ;  /* 0x00008000c6047824 */ /* 0x040fe400078e02ce */
[C---:B------:R-:W-:Y:S02]  /*81e0*/  IMAD R5, R198.reuse, 0x8000, R5 ;  /* 0x00008000c6057824 */ /* 0x040fe400078e0205 */
[C---:B------:R-:W-:Y:S02]  /*81f0*/  IMAD R184, R198.reuse, 0x2000, R208 ;  /* 0x00002000c6b87824 */ /* 0x040fe400078e02d0 */
[----:B------:R-:W-:Y:S01]  /*8200*/  IMAD R196, R198, 0x2000, R188 ;  /* 0x00002000c6c47824 */ /* 0x000fe200078e02bc */
[----:B------:R-:W-:Y:S04]  /*8210*/  LDS R144, [R4+0x300] ;  /* 0x0003000004907984 */ /* 0x000fe80000000800 */
[----:B------:R-:W-:Y:S04]  /*8220*/  LDS R146, [R4+0x1300] ;  /* 0x0013000004927984 */ /* 0x000fe80000000800 */
[----:B------:R-:W-:Y:S04]  /*8230*/  LDS R145, [R5+0x300] ;  /* 0x0003000005917984 */ /* 0x000fe80000000800 */
[----:B------:R-:W-:Y:S04]  /*8240*/  LDS R147, [R5+0x1300] ;  /* 0x0013000005937984 */ /* 0x000fe80000000800 */
[----:B------:R-:W1:Y:S04]  /*8250*/  LDSM.16.M88.4 R20, [R184+0x18800] ;  /* 0x01880000b814783b */ /* 0x000e680000000200 */
[----:B------:R-:W-:Y:S04]  /*8260*/  LDS R156, [R4] ;  /* 0x00000000049c7984 */ /* 0x000fe80000000800 */
[----:B------:R-:W-:Y:S04]  /*8270*/  LDS R158, [R4+0x1000] ;  /* 0x00100000049e7984 */ /* 0x000fe80000000800 */
[----:B------:R-:W-:Y:S04]  /*8280*/  LDS R157, [R5] ;  /* 0x00000000059d7984 */ /* 0x000fe80000000800 */
[----:B------:R-:W2:Y:S04]  /*8290*/  LDS R159, [R5+0x1000] ;  /* 0x00100000059f7984 */ /* 0x000ea80000000800 */
[----:B------:R-:W-:Y:S04]  /*82a0*/  LDS R160, [R4+0x100] ;  /* 0x0001000004a07984 */ /* 0x000fe80000000800 */
[----:B------:R-:W-:Y:S04]  /*82b0*/  LDS R162, [R4+0x1100] ;  /* 0x0011000004a27984 */ /* 0x000fe80000000800 */
[----:B------:R-:W-:Y:S04]  /*82c0*/  LDS R161, [R5+0x100] ;  /* 0x0001000005a17984 */ /* 0x000fe80000000800 */
[----:B------:R-:W3:Y:S04]  /*82d0*/  LDS R163, [R5+0x1100] ;  /* 0x0011000005a37984 */ /* 0x000ee80000000800 */
[----:B------:R-:W4:Y:S01]  /*82e0*/  LDSM.16.M88.4 R24, [R184+0x18400] ;  /* 0x01840000b818783b */ /* 0x000f220000000200 */
[-C--:B-1----:R-:W-:Y:S03]  /*82f0*/  HMMA.1688.F32.TF32 R56, R144, R20.reuse, R12 ;  /* 0x000000149038723c */ /* 0x082fe6000008100c */
[----:B------:R-:W1:Y:S04]  /*8300*/  LDSM.16.M88.4 R12, [R184+0x19000] ;  /* 0x01900000b80c783b */ /* 0x000e680000000200 */
[----:B------:R-:W1:Y:S04]  /*8310*/  LDSM.16.M88.4 R8, [R184+0x19400] ;  /* 0x01940000b808783b */ /* 0x000e680000000200 */
[----:B------:R-:W1:Y:S04]  /*8320*/  LDSM.16.M88.4 R28, [R184+0x18000] ;  /* 0x01800000b81c783b */ /* 0x000e680000000200 */
[----:B------:R-:W-:Y:S01]  /*8330*/  LDS R152, [R4+0x200] ;  /* 0x0002000004987984 */ /* 0x000fe20000000800 */
[-C--:B--2---:R-:W-:Y:S03]  /*8340*/  HMMA.1688.F32.TF32 R60, R156, R20.reuse, R60 ;  /* 0x000000149c3c723c */ /* 0x084fe6000008103c */
[----:B------:R-:W-:Y:S04]  /*8350*/  LDS R154, [R4+0x1200] ;  /* 0x00120000049a7984 */ /* 0x000fe80000000800 */
[----:B------:R-:W-:Y:S04]  /*8360*/  LDS R153, [R5+0x200] ;  /* 0x0002000005997984 */ /* 0x000fe80000000800 */
[----:B------:R-:W-:Y:S01]  /*8370*/  LDS R155, [R5+0x1200] ;  /* 0x00120000059b7984 */ /* 0x000fe20000000800 */
[----:B---3--:R-:W-:Y:S08]  /*8380*/  HMMA.1688.F32.TF32 R32, R160, R20, R32 ;  /* 0x00000014a020723c */ /* 0x008ff00000081020 */
[----:B----4-:R-:W-:Y:S01]  /*8390*/  HMMA.1688.F32.TF32 R52, R144, R24, R16 ;  /* 0x000000189034723c */ /* 0x010fe20000081010 */
[----:B------:R-:W2:Y:S07]  /*83a0*/  LDSM.16.M88.4 R16, [R184+0x18c00] ;  /* 0x018c0000b810783b */ /* 0x000eae0000000200 */
[-C--:B-1----:R-:W-:Y:S08]  /*83b0*/  HMMA.1688.F32.TF32 R168, R156, R12.reuse, R88 ;  /* 0x0000000c9ca8723c */ /* 0x082ff00000081058 */
[----:B------:R-:W-:Y:S01]  /*83c0*/  HMMA.1688.F32.TF32 R88, R160, R12, R108 ;  /* 0x0000000ca058723c */ /* 0x000fe2000008106c */
[----:B------:R-:W1:Y:S07]  /*83d0*/  LDSM.16.M88.4 R108, [R184+0x19800] ;  /* 0x01980000b86c783b */ /* 0x000e6e0000000200 */
[C---:B------:R-:W-:Y:S01]  /*83e0*/  HMMA.1688.F32.TF32 R176, R156.reuse, R8, R104 ;  /* 0x000000089cb0723c */ /* 0x040fe20000081068 */
[----:B------:R-:W3:Y:S07]  /*83f0*/  LDSM.16.M88.4 R104, [R184+0x19c00] ;  /* 0x019c0000b868783b */ /* 0x000eee0000000200 */
[C---:B------:R-:W-:Y:S08]  /*8400*/  HMMA.1688.F32.TF32 R116, R156.reuse, R28, R116 ;  /* 0x0000001c9c74723c */ /* 0x040ff00000081074 */
[C---:B------:R-:W-:Y:S08]  /*8410*/  HMMA.1688.F32.TF32 R68, R156.reuse, R24, R68 ;  /* 0x000000189c44723c */ /* 0x040ff00000081044 */
[----:B--2---:R-:W-:Y:S08]  /*8420*/  HMMA.1688.F32.TF32 R72, R156, R16, R72 ;  /* 0x000000109c48723c */ /* 0x004ff00000081048 */
[----:B------:R-:W-:Y:S08]  /*8430*/  HMMA.1688.F32.TF32 R36, R160, R28, R36 ;  /* 0x0000001ca024723c */ /* 0x000ff00000081024 */
[C---:B-1----:R-:W-:Y:S08]  /*8440*/  HMMA.1688.F32.TF32 R172, R156.reuse, R108, R172 ;  /* 0x0000006c9cac723c */ /* 0x042ff000000810ac */
[----:B---3--:R-:W-:Y:S01]  /*8450*/  HMMA.1688.F32.TF32 R184, R156, R104, R124 ;  /* 0x000000689cb8723c */ /* 0x008fe2000008107c */
[----:B------:R-:W-:Y:S04]  /*8460*/  LDS R124, [R4+0x2300] ;  /* 0x00230000047c7984 */ /* 0x000fe80000000800 */
[----:B------:R-:W-:Y:S03]  /*8470*/  LDS R126, [R4+0x3300] ;  /* 0x00330000047e7984 */ /* 0x000fe60000000800 */
[C---:B------:R-:W-:Y:S01]  /*8480*/  HMMA.1688.F32.TF32 R64, R160.reuse, R24, R64 ;  /* 0x00000018a040723c */ /* 0x040fe20000081040 */
[----:B------:R-:W-:Y:S04]  /*8490*/  LDS R125, [R5+0x2300] ;  /* 0x00230000057d7984 */ /* 0x000fe80000000800 */
[----:B------:R-:W-:Y:S03]  /*84a0*/  LDS R127, [R5+0x3300] ;  /* 0x00330000057f7984 */ /* 0x000fe60000000800 */
[C---:B------:R-:W-:Y:S08]  /*84b0*/  HMMA.1688.F32.TF32 R76, R160.reuse, R16, R76 ;  /* 0x00000010a04c723c */ /* 0x040ff0000008104c */
[C---:B------:R-:W-:Y:S08]  /*84c0*/  HMMA.1688.F32.TF32 R164, R160.reuse, R8, R164 ;  /* 0x00000008a0a4723c */ /* 0x040ff000000810a4 */
[C---:B------:R-:W-:Y:S08]  /*84d0*/  HMMA.1688.F32.TF32 R156, R160.reuse, R108, R128 ;  /* 0x0000006ca09c723c */ /* 0x040ff00000081080 */
[----:B------:R-:W-:Y:S01]  /*84e0*/  HMMA.1688.F32.TF32 R160, R160, R104, R132 ;  /* 0x00000068a0a0723c */ /* 0x000fe20000081084 */
[----:B------:R-:W-:Y:S04]  /*84f0*/  LDS R132, [R4+0x2000] ;  /* 0x0020000004847984 */ /* 0x000fe80000000800 */
[----:B------:R-:W-:Y:S03]  /*8500*/  LDS R134, [R4+0x3000] ;  /* 0x0030000004867984 */ /* 0x000fe60000000800 */
[-C--:B------:R-:W-:Y:S01]  /*8510*/  HMMA.1688.F32.TF32 R48, R152, R28.reuse, R48 ;  /* 0x0000001c9830723c */ /* 0x080fe20000081030 */
[----:B------:R-:W-:Y:S04]  /*8520*/  LDS R133, [R5+0x2000] ;  /* 0x0020000005857984 */ /* 0x000fe80000000800 */
[----:B------:R-:W1:Y:S03]  /*8530*/  LDS R135, [R5+0x3000] ;  /* 0x0030000005877984 */ /* 0x000e660000000800 */
[----:B------:R-:W-:Y:S08]  /*8540*/  HMMA.1688.F32.TF32 R180, R144, R28, R180 ;  /* 0x0000001c90b4723c */ /* 0x000ff000000810b4 */
[C---:B------:R-:W-:Y:S08]  /*8550*/  HMMA.1688.F32.TF32 R40, R152.reuse, R24, R40 ;  /* 0x000000189828723c */ /* 0x040ff00000081028 */
[C---:B------:R-:W-:Y:S08]  /*8560*/  HMMA.1688.F32.TF32 R44, R152.reuse, R20, R44 ;  /* 0x00000014982c723c */ /* 0x040ff0000008102c */
[-C--:B------:R-:W-:Y:S08]  /*8570*/  HMMA.1688.F32.TF32 R80, R152, R16.reuse, R80 ;  /* 0x000000109850723c */ /* 0x080ff00000081050 */
[----:B------:R-:W-:Y:S08]  /*8580*/  HMMA.1688.F32.TF32 R84, R144, R16, R84 ;  /* 0x000000109054723c */ /* 0x000ff00000081054 */
[-C--:B------:R-:W-:Y:S08]  /*8590*/  HMMA.1688.F32.TF32 R92, R152, R12.reuse, R92 ;  /* 0x0000000c985c723c */ /* 0x080ff0000008105c */
[----:B------:R-:W-:Y:S08]  /*85a0*/  HMMA.1688.F32.TF32 R96, R144, R12, R96 ;  /* 0x0000000c9060723c */ /* 0x000ff00000081060 */
[-C--:B------:R-:W-:Y:S08]  /*85b0*/  HMMA.1688.F32.TF32 R100, R152, R8.reuse, R100 ;  /* 0x000000089864723c */ /* 0x080ff00000081064 */
[----:B------:R-:W-:Y:S08]  /*85c0*/  HMMA.1688.F32.TF32 R112, R144, R8, R112 ;  /* 0x000000089070723c */ /* 0x000ff00000081070 */
[C---:B------:R-:W-:Y:S08]  /*85d0*/  HMMA.1688.F32.TF32 R136, R152.reuse, R108, R136 ;  /* 0x0000006c9888723c */ /* 0x040ff00000081088 */
[----:B------:R-:W-:Y:S01]  /*85e0*/  HMMA.1688.F32.TF32 R120, R152, R104, R120 ;  /* 0x000000689878723c */ /* 0x000fe20000081078 */
[----:B------:R-:W-:Y:S04]  /*85f0*/  LDS R152, [R4+0x2200] ;  /* 0x0022000004987984 */ /* 0x000fe80000000800 */
[----:B------:R-:W-:Y:S03]  /*8600*/  LDS R154, [R4+0x3200] ;  /* 0x00320000049a7984 */ /* 0x000fe60000000800 */
[C---:B------:R-:W-:Y:S01]  /*8610*/  HMMA.1688.F32.TF32 R148, R144.reuse, R108, R148 ;  /* 0x0000006c9094723c */ /* 0x040fe20000081094 */
[----:B------:R-:W-:Y:S04]  /*8620*/  LDS R153, [R5+0x2200] ;  /* 0x0022000005997984 */ /* 0x000fe80000000800 */
[----:B------:R-:W-:Y:S03]  /*8630*/  LDS R155, [R5+0x3200] ;  /* 0x00320000059b7984 */ /* 0x000fe60000000800 */
[----:B------:R-:W-:Y:S01]  /*8640*/  HMMA.1688.F32.TF32 R140, R144, R104, R140 ;  /* 0x00000068908c723c */ /* 0x000fe2000008108c */
[----:B------:R-:W-:Y:S04]  /*8650*/  LDS R144, [R4+0x2100] ;  /* 0x0021000004907984 */ /* 0x000fe80000000800 */
[----:B------:R-:W-:Y:S03]  /*8660*/  LDS R146, [R4+0x3100] ;  /* 0x0031000004927984 */ /* 0x000fe60000000800 */
[C---:B-1----:R-:W-:Y:S01]  /*8670*/  HMMA.1688.F32.TF32 R128, R132.reuse, R18, R72 ;  /* 0x000000128480723c */ /* 0x042fe20000081048 */
[----:B------:R-:W-:Y:S04]  /*8680*/  LDS R145, [R5+0x2100] ;  /* 0x0021000005917984 */ /* 0x000fe80000000800 */
[----:B------:R-:W1:Y:S03]  /*8690*/  LDS R147, [R5+0x3100] ;  /* 0x0031000005937984 */ /* 0x000e660000000800 */
[C---:B------:R-:W-:Y:S01]  /*86a0*/  HMMA.1688.F32.TF32 R116, R132.reuse, R30, R116 ;  /* 0x0000001e8474723c */ /* 0x040fe20000081074 */
[----:B------:R-:W-:Y:S04]  /*86b0*/  LDS R108, [R4+0x4300] ;  /* 0x00430000046c7984 */ /* 0x000fe80000000800 */
[----:B------:R-:W-:Y:S03]  /*86c0*/  LDS R109, [R5+0x4300] ;  /* 0x00430000056d7984 */ /* 0x000fe60000000800 */
[C---:B------:R-:W-:Y:S08]  /*86d0*/  HMMA.1688.F32.TF32 R68, R132.reuse, R26, R68 ;  /* 0x0000001a8444723c */ /* 0x040ff00000081044 */
[C---:B------:R-:W-:Y:S08]  /*86e0*/  HMMA.1688.F32.TF32 R60, R132.reuse, R22, R60 ;  /* 0x00000016843c723c */ /* 0x040ff0000008103c */
[C---:B------:R-:W-:Y:S08]  /*86f0*/  HMMA.1688.F32.TF32 R72, R132.reuse, R14, R168 ;  /* 0x0000000e8448723c */ /* 0x040ff000000810a8 */
[C---:B------:R-:W-:Y:S08]  /*8700*/  HMMA.1688.F32.TF32 R176, R132.reuse, R10, R176 ;  /* 0x0000000a84b0723c */ /* 0x040ff000000810b0 */
[C---:B------:R-:W-:Y:S08]  /*8710*/  HMMA.1688.F32.TF32 R192, R132.reuse, R110, R172 ;  /* 0x0000006e84c0723c */ /* 0x040ff000000810ac */
[----:B------:R-:W-:Y:S08]  /*8720*/  HMMA.1688.F32.TF32 R184, R132, R106, R184 ;  /* 0x0000006a84b8723c */ /* 0x000ff000000810b8 */
[C---:B-1----:R-:W-:Y:S08]  /*8730*/  HMMA.1688.F32.TF32 R36, R144.reuse, R30, R36 ;  /* 0x0000001e9024723c */ /* 0x042ff00000081024 */
[C---:B------:R-:W-:Y:S08]  /*8740*/  HMMA.1688.F32.TF32 R64, R144.reuse, R26, R64 ;  /* 0x0000001a9040723c */ /* 0x040ff00000081040 */
[C---:B------:R-:W-:Y:S08]  /*8750*/  HMMA.1688.F32.TF32 R32, R144.reuse, R22, R32 ;  /* 0x000000169020723c */ /* 0x040ff00000081020 */
        /* <DEDUP_REMOVED lines=8> */
[----:B------:R-:W-:Y:S03]  /*87e0*/  LDS R159, [R5+0x5100] ;  /* 0x00510000059f7984 */ /* 0x000fe60000000800 */
[----:B------:R-:W-:Y:S08]  /*87f0*/  HMMA.1688.F32.TF32 R180, R124, R30, R180 ;  /* 0x0000001e7cb4723c */ /* 0x000ff000000810b4 */
[----:B------:R-:W-:Y:S01]  /*8800*/  HMMA.1688.F32.TF32 R144, R144, R106, R160 ;  /* 0x0000006a9090723c */ /* 0x000fe200000810a0 */
[----:B------:R-:W-:Y:S04]  /*8810*/  LDS R160, [R4+0x4000] ;  /* 0x0040000004a07984 */ /* 0x000fe80000000800 */
[----:B------:R-:W-:Y:S03]  /*8820*/  LDS R162, [R4+0x5000] ;  /* 0x0050000004a27984 */ /* 0x000fe60000000800 */
[C---:B------:R-:W-:Y:S01]  /*8830*/  HMMA.1688.F32.TF32 R80, R152.reuse, R18, R80 ;  /* 0x000000129850723c */ /* 0x040fe20000081050 */
[----:B------:R-:W-:Y:S04]  /*8840*/  LDS R161, [R5+0x4000] ;  /* 0x0040000005a17984 */ /* 0x000fe80000000800 */
[----:B------:R-:W-:Y:S03]  /*8850*/  LDS R163, [R5+0x5000] ;  /* 0x0050000005a37984 */ /* 0x000fe60000000800 */
[----:B------:R-:W-:Y:S08]  /*8860*/  HMMA.1688.F32.TF32 R136, R152, R110, R136 ;  /* 0x0000006e9888723c */ /* 0x000ff00000081088 */
[C---:B------:R-:W-:Y:S08]  /*8870*/  HMMA.1688.F32.TF32 R172, R124.reuse, R26, R52 ;  /* 0x0000001a7cac723c */ /* 0x040ff00000081034 */
[C---:B------:R-:W-:Y:S01]  /*8880*/  HMMA.1688.F32.TF32 R28, R124.reuse, R18, R84 ;  /* 0x000000127c1c723c */ /* 0x040fe20000081054 */
[----:B------:R-:W-:Y:S04]  /*8890*/  LDSM.16.M88.4 R16, [R196+0x18400] ;  /* 0x01840000c410783b */ /* 0x000fe80000000200 */
[----:B------:R-:W-:Y:S03]  /*88a0*/  LDSM.16.M88.4 R84, [R196+0x18c00] ;  /* 0x018c0000c454783b */ /* 0x000fe60000000200 */
[----:B------:R-:W-:Y:S01]  /*88b0*/  HMMA.1688.F32.TF32 R168, R124, R110, R148 ;  /* 0x0000006e7ca8723c */ /* 0x000fe20000081094 */
[----:B------:R-:W-:Y:S04]  /*88c0*/  LDS R110, [R4+0x5300] ;  /* 0x00530000046e7984 */ /* 0x000fe80000000800 */
[----:B------:R-:W1:Y:S03]  /*88d0*/  LDS R111, [R5+0x5300] ;  /* 0x00530000056f7984 */ /* 0x000e660000000800 */
[C---:B------:R-:W-:Y:S01]  /*88e0*/  HMMA.1688.F32.TF32 R40, R152.reuse, R26, R40 ;  /* 0x0000001a9828723c */ /* 0x040fe20000081028 */
[----:B------:R-:W-:Y:S07]  /*88f0*/  LDSM.16.M88.4 R148, [R196+0x19800] ;  /* 0x01980000c494783b */ /* 0x000fee0000000200 */
[C---:B------:R-:W-:Y:S08]  /*8900*/  HMMA.1688.F32.TF32 R44, R152.reuse, R22, R44 ;  /* 0x00000016982c723c */ /* 0x040ff0000008102c */
[C---:B------:R-:W-:Y:S08]  /*8910*/  HMMA.1688.F32.TF32 R92, R152.reuse, R14, R92 ;  /* 0x0000000e985c723c */ /* 0x040ff0000008105c */
[C---:B------:R-:W-:Y:S08]  /*8920*/  HMMA.1688.F32.TF32 R100, R152.reuse, R10, R100 ;  /* 0x0000000a9864723c */ /* 0x040ff00000081064 */
[----:B------:R-:W-:Y:S01]  /*8930*/  HMMA.1688.F32.TF32 R120, R152, R106, R120 ;  /* 0x0000006a9878723c */ /* 0x000fe20000081078 */
[----:B------:R-:W-:Y:S04]  /*8940*/  LDS R152, [R4+0x4200] ;  /* 0x0042000004987984 */ /* 0x000fe80000000800 */
[----:B------:R-:W-:Y:S03]  /*8950*/  LDS R154, [R4+0x5200] ;  /* 0x00520000049a7984 */ /* 0x000fe60000000800 */
[C---:B------:R-:W-:Y:S01]  /*8960*/  HMMA.1688.F32.TF32 R52, R124.reuse, R14, R96 ;  /* 0x0000000e7c34723c */ /* 0x040fe20000081060 */
[----:B------:R-:W-:Y:S04]  /*8970*/  LDS R153, [R5+0x4200] ;  /* 0x0042000005997984 */ /* 0x000fe80000000800 */
[----:B------:R-:W-:Y:S03]  /*8980*/  LDS R155, [R5+0x5200] ;  /* 0x00520000059b7984 */ /* 0x000fe60000000800 */
[C---:B------:R-:W-:Y:S01]  /*8990*/  HMMA.1688.F32.TF32 R24, R124.reuse, R22, R56 ;  /* 0x000000167c18723c */ /* 0x040fe20000081038 */
[----:B------:R-:W2:Y:S04]  /*89a0*/  LDSM.16.M88.4 R96, [R196+0x19000] ;  /* 0x01900000c460783b */ /* 0x000ea80000000200 */
[----:B------:R-:W3:Y:S03]  /*89b0*/  LDSM.16.M88.4 R12, [R196+0x18800] ;  /* 0x01880000c40c783b */ /* 0x000ee60000000200 */
[C---:B------:R-:W-:Y:S01]  /*89c0*/  HMMA.1688.F32.TF32 R56, R124.reuse, R10, R112 ;  /* 0x0000000a7c38723c */ /* 0x040fe20000081070 */
[----:B------:R-:W4:Y:S04]  /*89d0*/  LDSM.16.M88.4 R8, [R196+0x18000] ;  /* 0x01800000c408783b */ /* 0x000f280000000200 */
[----:B------:R-:W3:Y:S03]  /*89e0*/  LDSM.16.M88.4 R112, [R196+0x19400] ;  /* 0x01940000c470783b */ /* 0x000ee60000000200 */
[----:B------:R-:W-:Y:S01]  /*89f0*/  HMMA.1688.F32.TF32 R124, R124, R106, R140 ;  /* 0x0000006a7c7c723c */ /* 0x000fe2000008108c */
[----:B------:R-:W3:Y:S07]  /*8a00*/  LDSM.16.M88.4 R140, [R196+0x19c00] ;  /* 0x019c0000c48c783b */ /* 0x000eee0000000200 */
[----:B-1----:R-:W-:Y:S08]  /*8a10*/  HMMA.1688.F32.TF32 R20, R108, R16, R172 ;  /* 0x000000106c14723c */ /* 0x002ff000000810ac */
[-C--:B------:R-:W-:Y:S08]  /*8a20*/  HMMA.1688.F32.TF32 R104, R160, R84.reuse, R128 ;  /* 0x00000054a068723c */ /* 0x080ff00000081080 */
[----:B------:R-:W-:Y:S08]  /*8a30*/  HMMA.1688.F32.TF32 R76, R156, R84, R76 ;  /* 0x000000549c4c723c */ /* 0x000ff0000008104c */
[-C--:B--2---:R-:W-:Y:S08]  /*8a40*/  HMMA.1688.F32.TF32 R172, R160, R96.reuse, R72 ;  /* 0x00000060a0ac723c */ /* 0x084ff00000081048 */
[-C--:B------:R-:W-:Y:S08]  /*8a50*/  HMMA.1688.F32.TF32 R128, R156, R96.reuse, R88 ;  /* 0x000000609c80723c */ /* 0x080ff00000081058 */
[-C--:B------:R-:W-:Y:S08]  /*8a60*/  HMMA.1688.F32.TF32 R92, R152, R96.reuse, R92 ;  /* 0x00000060985c723c */ /* 0x080ff0000008105c */
[----:B------:R-:W-:Y:S01]  /*8a70*/  HMMA.1688.F32.TF32 R52, R108, R96, R52 ;  /* 0x000000606c34723c */ /* 0x000fe20000081034 */
[----:B------:R-:W2:Y:S04]  /*8a80*/  LDL R96, [R1+0x20] ;  /* 0x0000200001607983 */ /* 0x000ea80000100800 */
[----:B------:R-:W2:Y:S03]  /*8a90*/  LDL R97, [R1+0xe0] ;  /* 0x0000e00001617983 */ /* 0x000ea60000100800 */
[-C--:B------:R-:W-:Y:S08]  /*8aa0*/  HMMA.1688.F32.TF32 R80, R152, R84.reuse, R80 ;  /* 0x000000549850723c */ /* 0x080ff00000081050 */
[----:B------:R-:W-:Y:S01]  /*8ab0*/  HMMA.1688.F32.TF32 R28, R108, R84, R28 ;  /* 0x000000546c1c723c */ /* 0x000fe2000008101c */
[----:B------:R-:W2:Y:S04]  /*8ac0*/  LDL R85, [R1+0x24] ;  /* 0x0000240001557983 */ /* 0x000ea80000100800 */
[----:B------:R-:W2:Y:S03]  /*8ad0*/  LDL R84, [R1+0x28] ;  /* 0x0000280001547983 */ /* 0x000ea60000100800 */
[-C--:B------:R-:W-:Y:S08]  /*8ae0*/  HMMA.1688.F32.TF32 R68, R160, R16.reuse, R68 ;  /* 0x00000010a044723c */ /* 0x080ff00000081044 */
[-C--:B------:R-:W-:Y:S08]  /*8af0*/  HMMA.1688.F32.TF32 R64, R156, R16.reuse, R64 ;  /* 0x000000109c40723c */ /* 0x080ff00000081040 */
[----:B------:R-:W-:Y:S01]  /*8b00*/  HMMA.1688.F32.TF32 R40, R152, R16, R40 ;  /* 0x000000109828723c */ /* 0x000fe20000081028 */
[----:B------:R-:W2:Y:S04]  /*8b10*/  LDL R17, [R1+0x2c] ;  /* 0x00002c0001117983 */ /* 0x000ea80000100800 */
[----:B------:R-:W2:Y:S03]  /*8b20*/  LDL R16, [R1+0x60] ;  /* 0x0000600001107983 */ /* 0x000ea60000100800 */
[-C--:B---3--:R-:W-:Y:S08]  /*8b30*/  HMMA.1688.F32.TF32 R60, R160, R12.reuse, R60 ;  /* 0x0000000ca03c723c */ /* 0x088ff0000008103c */
[-C--:B------:R-:W-:Y:S08]  /*8b40*/  HMMA.1688.F32.TF32 R32, R156, R12.reuse, R32 ;  /* 0x0000000c9c20723c */ /* 0x080ff00000081020 */
[-C--:B------:R-:W-:Y:S08]  /*8b50*/  HMMA.1688.F32.TF32 R44, R152, R12.reuse, R44 ;  /* 0x0000000c982c723c */ /* 0x080ff0000008102c */
[----:B------:R-:W-:Y:S01]  /*8b60*/  HMMA.1688.F32.TF32 R24, R108, R12, R24 ;  /* 0x0000000c6c18723c */ /* 0x000fe20000081018 */
[----:B------:R-:W3:Y:S07]  /*8b70*/  LDL R13, [R1+0x64] ;  /* 0x00006400010d7983 */ /* 0x000eee0000100800 */
[C---:B----4-:R-:W-:Y:S08]  /*8b80*/  HMMA.1688.F32.TF32 R48, R152.reuse, R8, R48 ;  /* 0x000000089830723c */ /* 0x050ff00000081030 */
        /* <DEDUP_REMOVED lines=8> */
[-C--:B------:R-:W-:Y:S08]  /*8c10*/  HMMA.1688.F32.TF32 R36, R156, R8.reuse, R36 ;  /* 0x000000089c24723c */ /* 0x080ff00000081024 */
[----:B------:R-:W-:Y:S07]  /*8c20*/  HMMA.1688.F32.TF32 R188, R108, R8, R180 ;  /* 0x000000086cbc723c */ /* 0x000fee00000810b4 */
[----:B------:R-:W-:Y:S01]  /*8c30*/  IADD3 R9, R207, -0x3, RZ ;  /* 0xfffffffdcf097810 */ /* 0x000fe20007ffe0ff */
[----:B------:R-:W-:Y:S01]  /*8c40*/  HMMA.1688.F32.TF32 R176, R160, R112, R176 ;  /* 0x00000070a0b0723c */ /* 0x000fe200000810b0 */
[----:B------:R-:W-:-:S02]  /*8c50*/  SEL R8, RZ, 0x4, !P5 ;  /* 0x00000004ff087807 */ /* 0x000fc40006800000 */
[----:B------:R-:W-:-:S05]  /*8c60*/  ISETP.GE.AND P4, PT, R202, R9, PT ;  /* 0x00000009ca00720c */ /* 0x000fca0003f86270 */
[C---:B------:R-:W-:Y:S01]  /*8c70*/  HMMA.1688.F32.TF32 R180, R160.reuse, R148, R192 ;  /* 0x00000094a0b4723c */ /* 0x040fe200000810c0 */
[----:B------:R-:W-:Y:S04]  /*8c80*/  LDS R192, [R4+0x6000] ;  /* 0x0060000004c07984 */ /* 0x000fe80000000800 */
[----:B------:R-:W-:Y:S03]  /*8c90*/  LDS R194, [R4+0x7000] ;  /* 0x0070000004c27984 */ /* 0x000fe60000000800 */
[----:B------:R-:W-:Y:S01]  /*8ca0*/  HMMA.1688.F32.TF32 R184, R160, R140, R184 ;  /* 0x0000008ca0b8723c */ /* 0x000fe200000810b8 */
[----:B------:R-:W-:Y:S04]  /*8cb0*/  LDS R193, [R5+0x6000] ;  /* 0x0060000005c17984 */ /* 0x000fe80000000800 */
[----:B------:R-:W4:Y:S03]  /*8cc0*/  LDS R195, [R5+0x7000] ;  /* 0x0070000005c37984 */ /* 0x000f260000000800 */
[C---:B-1----:R-:W-:Y:S01]  /*8cd0*/  HMMA.1688.F32.TF32 R48, R152.reuse, R10, R48 ;  /* 0x0000000a9830723c */ /* 0x042fe20000081030 */
[----:B------:R-:W-:Y:S04]  /*8ce0*/  LDS R160, [R4+0x6100] ;  /* 0x0061000004a07984 */ /* 0x000fe80000000800 */
[----:B------:R-:W-:Y:S03]  /*8cf0*/  LDS R162, [R4+0x7100] ;  /* 0x0071000004a27984 */ /* 0x000fe60000000800 */
[C---:B------:R-:W-:Y:S01]  /*8d00*/  HMMA.1688.F32.TF32 R40, R152.reuse, R18, R40 ;  /* 0x000000129828723c */ /* 0x040fe20000081028 */
[----:B------:R-:W-:Y:S04]  /*8d10*/  LDS R161, [R5+0x6100] ;  /* 0x0061000005a17984 */ /* 0x000fe80000000800 */
[----:B------:R-:W1:Y:S03]  /*8d20*/  LDS R163, [R5+0x7100] ;  /* 0x0071000005a37984 */ /* 0x000e660000000800 */
[----:B------:R-:W-:Y:S01]  /*8d30*/  HMMA.1688.F32.TF32 R44, R152, R14, R44 ;  /* 0x0000000e982c723c */ /* 0x000fe2000008102c */
[----:B------:R-:W-:-:S07]  /*8d40*/  SEL R8, R8, RZ, !P4 ;  /* 0x000000ff08087207 */ /* 0x000fce0006000000 */
[----:B------:R-:W-:Y:S01]  /*8d50*/  HMMA.1688.F32.TF32 R80, R152, R86, R80 ;  /* 0x000000569850723c */ /* 0x000fe20000081050 */
[----:B------:R-:W-:-:S07]  /*8d60*/  ISETP.GT.AND P5, PT, R197, 0x2, PT ;  /* 0x00000002c500780c */ /* 0x000fce0003fa4270 */
[C---:B------:R-:W-:Y:S08]  /*8d70*/  HMMA.1688.F32.TF32 R92, R152.reuse, R98, R92 ;  /* 0x00000062985c723c */ /* 0x040ff0000008105c */
[C---:B------:R-:W-:Y:S08]  /*8d80*/  HMMA.1688.F32.TF32 R100, R152.reuse, R114, R100 ;  /* 0x000000729864723c */ /* 0x040ff00000081064 */
[C---:B------:R-:W-:Y:S08]  /*8d90*/  HMMA.1688.F32.TF32 R136, R152.reuse, R150, R136 ;  /* 0x000000969888723c */ /* 0x040ff00000081088 */
[----:B------:R-:W-:Y:S01]  /*8da0*/  HMMA.1688.F32.TF32 R120, R152, R142, R120 ;  /* 0x0000008e9878723c */ /* 0x000fe20000081078 */
[----:B------:R-:W-:Y:S04]  /*8db0*/  LDS R152, [R4+0x6300] ;  /* 0x0063000004987984 */ /* 0x000fe80000000800 */
[----:B------:R-:W-:Y:S03]  /*8dc0*/  LDS R154, [R4+0x7300] ;  /* 0x00730000049a7984 */ /* 0x000fe60000000800 */
[----:B------:R-:W-:Y:S01]  /*8dd0*/  HMMA.1688.F32.TF32 R132, R156, R148, R132 ;  /* 0x000000949c84723c */ /* 0x000fe20000081084 */
[----:B------:R-:W-:Y:S04]  /*8de0*/  LDS R153, [R5+0x6300] ;  /* 0x0063000005997984 */ /* 0x000fe80000000800 */
[----:B------:R1:W2:Y:S01]  /*8df0*/  LDS R155, [R5+0x7300] ;  /* 0x00730000059b7984 */ /* 0x0002a20000000800 */
[----:B------:R-:W-:-:S02]  /*8e00*/  ISETP.NE.U32.AND P6, PT, R8, RZ, PT ;  /* 0x000000ff0800720c */ /* 0x000fc40003fc5070 */
[----:B------:R-:W-:Y:S01]  /*8e10*/  SEL R197, R197, RZ, !P5 ;  /* 0x000000ffc5c57207 */ /* 0x000fe20006800000 */
[----:B------:R-:W-:Y:S01]  /*8e20*/  HMMA.1688.F32.TF32 R168, R108, R148, R168 ;  /* 0x000000946ca8723c */ /* 0x000fe200000810a8 */
[----:B-----5:R-:W-:Y:S01]  /*8e30*/  IADD3 R8, P5, R2, R213, RZ ;  /* 0x000000d502087210 */ /* 0x020fe20007fbe0ff */
[----:B------:R-:W3:Y:S04]  /*8e40*/  LDL R149, [R1+0x68] ;  /* 0x0000680001957983 */ /* 0x000ee80000100800 */
[----:B------:R-:W-:Y:S01]  /*8e50*/  IMAD.X R9, R0, 0x1, R215, P5 ;  /* 0x0000000100097824 */ /* 0x000fe200028e06d7 */
[----:B------:R-:W-:Y:S01]  /*8e60*/  ISETP.GT.AND P5, PT, R3, 0x4, PT ;  /* 0x000000040300780c */ /* 0x000fe20003fa4270 */
[----:B------:R-:W-:Y:S01]  /*8e70*/  IMAD R12, R197, 0x8000, R205 ;  /* 0x00008000c50c7824 */ /* 0x000fe200078e02cd */
[----:B------:R-:W-:Y:S01]  /*8e80*/  BAR.SYNC.DEFER_BLOCKING 0x0 ;  /* 0x0000000000007b1d */ /* 0x000fe20000010000 */
[----:B------:R-:W-:Y:S01]  /*8e90*/  HMMA.1688.F32.TF32 R164, R156, R112, R164 ;  /* 0x000000709ca4723c */ /* 0x000fe200000810a4 */
[----:B-1----:R-:W-:-:S02]  /*8ea0*/  SEL R5, RZ, 0x4, !P5 ;  /* 0x00000004ff057807 */ /* 0x002fc40006800000 */
[----:B------:R-:W-:Y:S02]  /*8eb0*/  IADD3 R4, P5, R2, R212, RZ ;  /* 0x000000d402047210 */ /* 0x000fe40007fbe0ff */
[----:B------:R-:W3:Y:S03]  /*8ec0*/  LDL R148, [R1+0x6c] ;  /* 0x00006c0001947983 */ /* 0x000ee60000100800 */
[-C--:B------:R-:W-:Y:S08]  /*8ed0*/  HMMA.1688.F32.TF32 R156, R156, R140.reuse, R144 ;  /* 0x0000008c9c9c723c */ /* 0x080ff00000081090 */
[C---:B------:R-:W-:Y:S01]  /*8ee0*/  HMMA.1688.F32.TF32 R144, R108.reuse, R140, R124 ;  /* 0x0000008c6c90723c */ /* 0x040fe2000008107c */
[----:B------:R-:W3:Y:S04]  /*8ef0*/  LDL R141, [R1+0xa0] ;  /* 0x0000a000018d7983 */ /* 0x000ee80000100800 */
[----:B------:R-:W3:Y:S03]  /*8f00*/  LDL R140, [R1+0xa4] ;  /* 0x0000a400018c7983 */ /* 0x000ee60000100800 */
[----:B------:R-:W-:Y:S01]  /*8f10*/  HMMA.1688.F32.TF32 R56, R108, R112, R56 ;  /* 0x000000706c38723c */ /* 0x000fe20000081038 */
[----:B------:R-:W-:Y:S01]  /*8f20*/  @!PT LDS RZ, [RZ] ;  /* 0x00000000fffff984 */ /* 0x000fe20000000800 */
[----:B------:R-:W-:Y:S01]  /*8f30*/  @!PT LDS RZ, [RZ] ;  /* 0x00000000fffff984 */ /* 0x000fe20000000800 */
[----:B------:R-:W-:Y:S01]  /*8f40*/  @!PT LDS RZ, [RZ] ;  /* 0x00000000fffff984 */ /* 0x000fe20000000800 */
[----:B------:R1:W-:Y:S04]  /*8f50*/  LDGSTS.E [R12], [R8.64], P6 ;  /* 0x00000000080c7fae */ /* 0x0003e8000b121844 */
[----:B------:R-:W3:Y:S03]  /*8f60*/  LDL R113, [R1+0xa8] ;  /* 0x0000a80001717983 */ /* 0x000ee60000100800 */
[----:B----4-:R-:W-:Y:S01]  /*8f70*/  HMMA.1688.F32.TF32 R88, R192, R98, R172 ;  /* 0x00000062c058723c */ /* 0x010fe200000810ac */
[----:B------:R-:W4:Y:S01]  /*8f80*/  LDL R112, [R1+0xac] ;  /* 0x0000ac0001707983 */ /* 0x000f220000100800 */
[----:B-1----:R-:W-:Y:S01]  /*8f90*/  SEL R8, R5, RZ, !P4 ;  /* 0x000000ff05087207 */ /* 0x002fe20006000000 */
[----:B------:R-:W-:-:S02]  /*8fa0*/  IMAD.X R5, R0, 0x1, R216, P5 ;  /* 0x0000000100057824 */ /* 0x000fc400028e06d8 */
[----:B------:R-:W4:Y:S03]  /*8fb0*/  LDL R9, [R1+0x12c] ;  /* 0x00012c0001097983 */ /* 0x000f260000100800 */
[C---:B------:R-:W-:Y:S01]  /*8fc0*/  HMMA.1688.F32.TF32 R172, R192.reuse, R150, R180 ;  /* 0x00000096c0ac723c */ /* 0x040fe200000810b4 */
[----:B------:R-:W-:Y:S01]  /*8fd0*/  ISETP.NE.U32.AND P5, PT, R8, RZ, PT ;  /* 0x000000ff0800720c */ /* 0x000fe20003fa5070 */
[----:B------:R1:W-:Y:S06]  /*8fe0*/  LDGSTS.E [R12+0x200], [R4.64], P6 ;  /* 0x00200000040c7fae */ /* 0x0003ec000b121844 */
[----:B------:R-:W-:Y:S01]  /*8ff0*/  HMMA.1688.F32.TF32 R116, R192, R10, R116 ;  /* 0x0000000ac074723c */ /* 0x000fe20000081074 */
[----:B-1----:R-:W-:-:S07]  /*9000*/  IADD3 R4, P6, R2, R229, RZ ;  /* 0x000000e502047210 */ /* 0x002fce0007fde0ff */
[----:B------:R-:W-:Y:S01]  /*9010*/  HMMA.1688.F32.TF32 R36, R160, R10, R36 ;  /* 0x0000000aa024723c */ /* 0x000fe20000081024 */
[----:B------:R-:W-:Y:S01]  /*9020*/  IMAD.X R5, R0, 0x1, R230, P6 ;  /* 0x0000000100057824 */ /* 0x000fe200030e06e6 */
[----:B------:R-:W-:-:S06]  /*9030*/  ISETP.GT.AND P6, PT, R3, 0x8, PT ;  /* 0x000000080300780c */ /* 0x000fcc0003fc4270 */
[-C--:B------:R-:W-:Y:S01]  /*9040*/  HMMA.1688.F32.TF32 R60, R192, R14.reuse, R60 ;  /* 0x0000000ec03c723c */ /* 0x080fe2000008103c */
[----:B------:R1:W-:Y:S07]  /*9050*/  LDGSTS.E [R12+0x1000], [R4.64], P5 ;  /* 0x01000000040c7fae */ /* 0x0003ee000a921844 */
[----:B------:R-:W-:Y:S01]  /*9060*/  HMMA.1688.F32.TF32 R32, R160, R14, R32 ;  /* 0x0000000ea020723c */ /* 0x000fe20000081020 */
[----:B-1----:R-:W-:Y:S02]  /*9070*/  SEL R5, RZ, 0x4, !P6 ;  /* 0x00000004ff057807 */ /* 0x002fe40007000000 */
[----:B------:R-:W-:-:S05]  /*9080*/  IADD3 R4, P6, R2, R231, RZ ;  /* 0x000000e702047210 */ /* 0x000fca0007fde0ff */
[----:B------:R-:W-:Y:S01]  /*9090*/  HMMA.1688.F32.TF32 R68, R192, R18, R68 ;  /* 0x00000012c044723c */ /* 0x000fe20000081044 */
[----:B------:R-:W-:Y:S01]  /*90a0*/  SEL R8, R5, RZ, !P4 ;  /* 0x000000ff05087207 */ /* 0x000fe20006000000 */
[----:B------:R-:W-:-:S03]  /*90b0*/  IMAD.X R5, R0, 0x1, R232, P6 ;  /* 0x0000000100057824 */ /* 0x000fc600030e06e8 */
[----:B------:R-:W-:-:S03]  /*90c0*/  ISETP.NE.U32.AND P6, PT, R8, RZ, PT ;  /* 0x000000ff0800720c */ /* 0x000fc60003fc5070 */
[----:B------:R-:W-:Y:S01]  /*90d0*/  HMMA.1688.F32.TF32 R64, R160, R18, R64 ;  /* 0x00000012a040723c */ /* 0x000fe20000081040 */
[----:B------:R1:W-:Y:S07]  /*90e0*/  LDGSTS.E [R12+0x1200], [R4.64], P5 ;  /* 0x01200000040c7fae */ /* 0x0003ee000a921844 */
[----:B------:R-:W-:Y:S01]  /*90f0*/  HMMA.1688.F32.TF32 R72, R192, R86, R104 ;  /* 0x00000056c048723c */ /* 0x000fe20000081068 */
[----:B-1----:R-:W-:-:S07]  /*9100*/  IADD3 R4, P5, R2, R245, RZ ;  /* 0x000000f502047210 */ /* 0x002fce0007fbe0ff */
[----:B--2---:R-:W-:Y:S01]  /*9110*/  HMMA.1688.F32.TF32 R180, R152, R10, R188 ;  /* 0x0000000a98b4723c */ /* 0x004fe200000810bc */
[----:B------:R-:W2:Y:S01]  /*9120*/  LDL R10, [R1+0x84] ;  /* 0x00008400010a7983 */ /* 0x000ea20000100800 */
[----:B------:R-:W-:Y:S01]  /*9130*/  IMAD.X R5, R0, 0x1, R246, P5 ;  /* 0x0000000100057824 */ /* 0x000fe200028e06f6 */
[----:B------:R-:W-:Y:S02]  /*9140*/  ISETP.GT.AND P5, PT, R3, 0xc, PT ;  /* 0x0000000c0300780c */ /* 0x000fe40003fa4270 */
[----:B------:R-:W2:Y:S03]  /*9150*/  LDL R11, [R1+0x148] ;  /* 0x00014800010b7983 */ /* 0x000ea60000100800 */
[C---:B------:R-:W-:Y:S01]  /*9160*/  HMMA.1688.F32.TF32 R76, R160.reuse, R86, R76 ;  /* 0x00000056a04c723c */ /* 0x040fe2000008104c */
[----:B------:R1:W-:Y:S07]  /*9170*/  LDGSTS.E [R12+0x2000], [R4.64], P6 ;  /* 0x02000000040c7fae */ /* 0x0003ee000b121844 */
[----:B------:R-:W-:Y:S01]  /*9180*/  HMMA.1688.F32.TF32 R108, R160, R98, R128 ;  /* 0x00000062a06c723c */ /* 0x000fe20000081080 */
[----:B-1----:R-:W-:-:S02]  /*9190*/  SEL R5, RZ, 0x4, !P5 ;  /* 0x00000004ff057807 */ /* 0x002fc40006800000 */
[----:B------:R-:W-:-:S05]  /*91a0*/  IADD3 R4, P5, R2, R247, RZ ;  /* 0x000000f702047210 */ /* 0x000fca0007fbe0ff */
[----:B------:R-:W-:Y:S01]  /*91b0*/  HMMA.1688.F32.TF32 R128, R160, R150, R132 ;  /* 0x00000096a080723c */ /* 0x000fe20000081084 */
[----:B------:R-:W-:Y:S01]  /*91c0*/  SEL R8, R5, RZ, !P4 ;  /* 0x000000ff05087207 */ /* 0x000fe20006000000 */
[----:B------:R-:W-:-:S03]  /*91d0*/  IMAD.X R5, R0, 0x1, R248, P5 ;  /* 0x0000000100057824 */ /* 0x000fc600028e06f8 */
[----:B------:R-:W-:-:S03]  /*91e0*/  ISETP.NE.U32.AND P5, PT, R8, RZ, PT ;  /* 0x000000ff0800720c */ /* 0x000fc60003fa5070 */
[-C--:B------:R-:W-:Y:S01]  /*91f0*/  HMMA.1688.F32.TF32 R124, R192, R142.reuse, R184 ;  /* 0x0000008ec07c723c */ /* 0x080fe200000810b8 */
[----:B------:R1:W-:Y:S07]  /*9200*/  LDGSTS.E [R12+0x2200], [R4.64], P6 ;  /* 0x02200000040c7fae */ /* 0x0003ee000b121844 */
[----:B------:R-:W-:Y:S01]  /*9210*/  HMMA.1688.F32.TF32 R132, R160, R142, R156 ;  /* 0x0000008ea084723c */ /* 0x000fe2000008109c */
[----:B-1----:R-:W-:Y:S02]  /*9220*/  IADD3 R4, P6, R2, R96, RZ ;  /* 0x0000006002047210 */ /* 0x002fe40007fde0ff */
[----:B------:R-:W2:Y:S05]  /*9230*/  LDL R96, [R1+0xe4] ;  /* 0x0000e40001607983 */ /* 0x000eaa0000100800 */
[-C--:B------:R-:W-:Y:S01]  /*9240*/  HMMA.1688.F32.TF32 R104, R192, R114.reuse, R176 ;  /* 0x00000072c068723c */ /* 0x080fe200000810b0 */
[----:B------:R-:W-:Y:S01]  /*9250*/  IMAD.X R5, R0, 0x1, R85, P6 ;  /* 0x0000000100057824 */ /* 0x000fe200030e0655 */
[----:B------:R-:W-:Y:S01]  /*9260*/  ISETP.GT.AND P6, PT, R3, 0x10, PT ;  /* 0x000000100300780c */ /* 0x000fe20003fc4270 */
[----:B------:R-:W2:Y:S04]  /*9270*/  LDL R85, [R1+0xe8] ;  /* 0x0000e80001557983 */ /* 0x000ea80000100800 */
[----:B------:R1:W-:Y:S01]  /*9280*/  LDGSTS.E [R12+0x3000], [R4.64], P5 ;  /* 0x03000000040c7fae */ /* 0x0003e2000a921844 */
[----:B------:R-:W-:Y:S01]  /*9290*/  HMMA.1688.F32.TF32 R164, R160, R114, R164 ;  /* 0x00000072a0a4723c */ /* 0x000fe200000810a4 */
[----:B-1----:R-:W-:-:S02]  /*92a0*/  SEL R5, RZ, 0x4, !P6 ;  /* 0x00000004ff057807 */ /* 0x002fc40007000000 */
[----:B------:R-:W-:Y:S02]  /*92b0*/  IADD3 R4, P6, R2, R84, RZ ;  /* 0x0000005402047210 */ /* 0x000fe40007fde0ff */
[----:B------:R-:W2:Y:S01]  /*92c0*/  LDL R84, [R1+0xec] ;  /* 0x0000ec0001547983 */ /* 0x000ea20000100800 */
[----:B------:R-:W-:Y:S02]  /*92d0*/  SEL R8, R5, RZ, !P4 ;  /* 0x000000ff05087207 */ /* 0x000fe40006000000 */
[----:B------:R-:W-:Y:S02]  /*92e0*/  IMAD.X R5, R0, 0x1, R17, P6 ;  /* 0x0000000100057824 */ /* 0x000fe400030e0611 */
[----:B------:R-:W2:Y:S04]  /*92f0*/  LDL R17, [R1+0x120] ;  /* 0x0001200001117983 */ /* 0x000ea80000100800 */
[----:B------:R1:W-:Y:S02]  /*9300*/  LDGSTS.E [R12+0x3200], [R4.64], P5 ;  /* 0x03200000040c7fae */ /* 0x0003e4000a921844 */
[----:B-1----:R-:W-:-:S02]  /*9310*/  IADD3 R4, P5, R2, R16, RZ ;  /* 0x0000001002047210 */ /* 0x002fc40007fbe0ff */
[----:B------:R-:W2:Y:S03]  /*9320*/  LDL R16, [R1+0x124] ;  /* 0x0001240001107983 */ /* 0x000ea60000100800 */
[----:B---3--:R-:W-:Y:S02]  /*9330*/  IMAD.X R5, R0, 0x1, R13, P5 ;  /* 0x0000000100057824 */ /* 0x008fe400028e060d */
[----:B------:R-:W3:Y:S01]  /*9340*/  LDL R13, [R1+0x128] ;  /* 0x00012800010d7983 */ /* 0x000ee20000100800 */
[----:B------:R-:W-:Y:S02]  /*9350*/  ISETP.NE.U32.AND P6, PT, R8, RZ, PT ;  /* 0x000000ff0800720c */ /* 0x000fe40003fc5070 */
[----:B------:R-:W-:-:S11]  /*9360*/  ISETP.GT.AND P5, PT, R3, 0x14, PT ;  /* 0x000000140300780c */ /* 0x000fd60003fa4270 */
[----:B------:R1:W-:Y:S02]  /*9370*/  LDGSTS.E [R12+0x4000], [R4.64], P6 ;  /* 0x04000000040c7fae */ /* 0x0003e4000b121844 */
[----:B-1----:R-:W-:-:S04]  /*9380*/  SEL R5, RZ, 0x4, !P5 ;  /* 0x00000004ff057807 */ /* 0x002fc80006800000 */
[----:B------:R-:W-:Y:S02]  /*9390*/  SEL R8, R5, RZ, !P4 ;  /* 0x000000ff05087207 */ /* 0x000fe40006000000 */
[----:B------:R-:W-:Y:S02]  /*93a0*/  IADD3 R4, P5, R2, R149, RZ ;  /* 0x0000009502047210 */ /* 0x000fe40007fbe0ff */
[----:B------:R-:W3:Y:S03]  /*93b0*/  LDL R149, [R1+0x78] ;  /* 0x0000780001957983 */ /* 0x000ee60000100800 */
[----:B------:R-:W-:Y:S01]  /*93c0*/  IMAD.X R5, R0, 0x1, R148, P5 ;  /* 0x0000000100057824 */ /* 0x000fe200028e0694 */
[----:B------:R-:W-:Y:S01]  /*93d0*/  ISETP.NE.U32.AND P5, PT, R8, RZ, PT ;  /* 0x000000ff0800720c */ /* 0x000fe20003fa5070 */
[----:B------:R-:W3:Y:S04]  /*93e0*/  LDL R148, [R1+0x7c] ;  /* 0x00007c0001947983 */ /* 0x000ee80000100800 */
[----:B------:R1:W-:Y:S02]  /*93f0*/  LDGSTS.E [R12+0x4200], [R4.64], P6 ;  /* 0x04200000040c7fae */ /* 0x0003e4000b121844 */
[----:B-1----:R-:W-:-:S02]  /*9400*/  IADD3 R4, P6, R2, R141, RZ ;  /* 0x0000008d02047210 */ /* 0x002fc40007fde0ff */
[----:B------:R-:W3:Y:S03]  /*9410*/  LDL R141, [R1+0xb0] ;  /* 0x0000b000018d7983 */ /* 0x000ee60000100800 */
[----:B------:R-:W-:Y:S01]  /*9420*/  IMAD.X R5, R0, 0x1, R140, P6 ;  /* 0x0000000100057824 */ /* 0x000fe200030e068c */
[----:B------:R-:W-:Y:S01]  /*9430*/  ISETP.GT.AND P6, PT, R3, 0x18, PT ;  /* 0x000000180300780c */ /* 0x000fe20003fc4270 */
[----:B------:R-:W3:Y:S04]  /*9440*/  LDL R140, [R1+0xb4] ;  /* 0x0000b400018c7983 */ /* 0x000ee80000100800 */
[----:B------:R1:W-:Y:S02]  /*9450*/  LDGSTS.E [R12+0x5000], [R4.64], P5 ;  /* 0x05000000040c7fae */ /* 0x0003e4000a921844 */
[----:B-1----:R-:W-:-:S02]  /*9460*/  SEL R5, RZ, 0x4, !P6 ;  /* 0x00000004ff057807 */ /* 0x002fc40007000000 */
[----:B------:R-:W-:Y:S02]  /*9470*/  IADD3 R4, P6, R2, R113, RZ ;  /* 0x0000007102047210 */ /* 0x000fe40007fde0ff */
[----:B------:R-:W-:Y:S01]  /*9480*/  SEL R8, R5, RZ, !P4 ;  /* 0x000000ff05087207 */ /* 0x000fe20006000000 */
[----:B------:R-:W3:Y:S02]  /*9490*/  LDL R113, [R1+0xb8] ;  /* 0x0000b80001717983 */ /* 0x000ee40000100800 */
[----:B----4-:R-:W-:Y:S01]  /*94a0*/  IMAD.X R5, R0, 0x1, R112, P6 ;  /* 0x0000000100057824 */ /* 0x010fe200030e0670 */
[----:B------:R-:W-:Y:S01]  /*94b0*/  ISETP.NE.U32.AND P6, PT, R8, RZ, PT ;  /* 0x000000ff0800720c */ /* 0x000fe20003fc5070 */
[----:B------:R-:W4:Y:S04]  /*94c0*/  LDL R112, [R1+0xbc] ;  /* 0x0000bc0001707983 */ /* 0x000f280000100800 */
[----:B------:R1:W-:Y:S02]  /*94d0*/  LDGSTS.E [R12+0x5200], [R4.64], P5 ;  /* 0x05200000040c7fae */ /* 0x0003e4000a921844 */
[----:B-1----:R-:W-:-:S02]  /*94e0*/  IADD3 R4, P5, R2, R97, RZ ;  /* 0x0000006102047210 */ /* 0x002fc40007fbe0ff */
[----:B------:R-:W4:Y:S03]  /*94f0*/  LDL R97, [R1+0xf0] ;  /* 0x0000f00001617983 */ /* 0x000f260000100800 */
[----:B--2---:R-:W-:Y:S01]  /*9500*/  IMAD.X R5, R0, 0x1, R96, P5 ;  /* 0x0000000100057824 */ /* 0x004fe200028e0660 */
[----:B------:R-:W-:Y:S01]  /*9510*/  ISETP.GT.AND P5, PT, R3, 0x1c, PT ;  /* 0x0000001c0300780c */ /* 0x000fe20003fa4270 */
[----:B------:R-:W2:Y:S04]  /*9520*/  LDL R96, [R1+0x30] ;  /* 0x0000300001607983 */ /* 0x000ea80000100800 */
[----:B------:R1:W-:Y:S02]  /*9530*/  LDGSTS.E [R12+0x6000], [R4.64], P6 ;  /* 0x06000000040c7fae */ /* 0x0003e4000b121844 */
[----:B-1----:R-:W-:-:S02]  /*9540*/  SEL R5, RZ, 0x4, !P5 ;  /* 0x00000004ff057807 */ /* 0x002fc40006800000 */
[----:B------:R-:W-:Y:S02]  /*9550*/  IADD3 R4, P5, R2, R85, RZ ;  /* 0x0000005502047210 */ /* 0x000fe40007fbe0ff */
[----:B------:R-:W4:Y:S01]  /*9560*/  LDL R85, [R1+0x34] ;  /* 0x0000340001557983 */ /* 0x000f220000100800 */
[----:B------:R-:W-:Y:S02]  /*9570*/  SEL R8, R5, RZ, !P4 ;  /* 0x000000ff05087207 */ /* 0x000fe40006000000 */
[----:B------:R-:W-:Y:S02]  /*9580*/  IMAD.X R5, R0, 0x1, R84, P5 ;  /* 0x0000000100057824 */ /* 0x000fe400028e0654 */
[----:B------:R-:W4:Y:S01]  /*9590*/  LDL R84, [R1+0x38] ;  /* 0x0000380001547983 */ /* 0x000f220000100800 */
[----:B------:R-:W-:-:S03]  /*95a0*/  ISETP.NE.U32.AND P5, PT, R8, RZ, PT ;  /* 0x000000ff0800720c */ /* 0x000fc60003fa5070 */
[----:B------:R1:W-:Y:S02]  /*95b0*/  LDGSTS.E [R12+0x6200], [R4.64], P6 ;  /* 0x06200000040c7fae */ /* 0x0003e4000b121844 */
[----:B-1----:R-:W-:Y:S02]  /*95c0*/  IADD3 R4, P6, R2, R17, RZ ;  /* 0x0000001102047210 */ /* 0x002fe40007fde0ff */
[----:B------:R-:W4:Y:S03]  /*95d0*/  LDL R17, [R1+0x3c] ;  /* 0x00003c0001117983 */ /* 0x000f260000100800 */
[----:B------:R-:W-:Y:S02]  /*95e0*/  IMAD.X R5, R0, 0x1, R16, P6 ;  /* 0x0000000100057824 */ /* 0x000fe400030e0610 */
[----:B------:R-:W4:Y:S04]  /*95f0*/  LDL R16, [R1+0x70] ;  /* 0x0000700001107983 */ /* 0x000f280000100800 */
[----:B------:R3:W-:Y:S02]  /*9600*/  LDGSTS.E [R12+0x7000], [R4.64], P5 ;  /* 0x07000000040c7fae */ /* 0x0007e4000a921844 */
[----:B---3--:R-:W-:-:S02]  /*9610*/  IADD3 R4, P6, R2, R13, RZ ;  /* 0x0000000d02047210 */ /* 0x008fc40007fde0ff */
[----:B------:R-:W3:Y:S03]  /*9620*/  LDL R13, [R1+0x74] ;  /* 0x00007400010d7983 */ /* 0x000ee60000100800 */
[----:B------:R-:W-:-:S05]  /*9630*/  IMAD.X R5, R0, 0x1, R9, P6 ;  /* 0x0000000100057824 */ /* 0x000fca00030e0609 */
[----:B------:R1:W-:Y:S01]  /*9640*/  LDGSTS.E [R12+0x7200], [R4.64], P5 ;  /* 0x07200000040c7fae */ /* 0x0003e2000a921844 */
[----:B------:R-:W-:-:S04]  /*9650*/  ISETP.GT.AND P5, PT, R3, 0x1, PT ;  /* 0x000000010300780c */ /* 0x000fc80003fa4270 */
[----:B-1----:R-:W-:Y:S01]  /*9660*/  SEL R4, RZ, 0x4, !P5 ;  /* 0x00000004ff047807 */ /* 0x002fe20006800000 */
[----:B------:R-:W-:Y:S01]  /*9670*/  IMAD R8, R197, 0x8000, R211 ;  /* 0x00008000c5087824 */ /* 0x000fe200078e02d3 */
[----:B------:R-:W3:Y:S02]  /*9680*/  LDL R12, [R1+0x13c] ;  /* 0x00013c00010c7983 */ /* 0x000ee40000100800 */
[----:B------:R-:W-:-:S04]  /*9690*/  SEL R4, R4, RZ, !P4 ;  /* 0x000000ff04047207 */ /* 0x000fc80006000000 */
[----:B------:R-:W-:Y:S02]  /*96a0*/  ISETP.NE.U32.AND P6, PT, R4, RZ, PT ;  /* 0x000000ff0400720c */ /* 0x000fe40003fc5070 */
[----:B------:R-:W-:-:S05]  /*96b0*/  IADD3 R4, P5, R2, R217, RZ ;  /* 0x000000d902047210 */ /* 0x000fca0007fbe0ff */
[----:B------:R-:W-:Y:S01]  /*96c0*/  IMAD.X R5, R0, 0x1, R218, P5 ;  /* 0x0000000100057824 */ /* 0x000fe200028e06da */
[----:B------:R-:W-:-:S05]  /*96d0*/  ISETP.GT.AND P5, PT, R3, 0x5, PT ;  /* 0x000000050300780c */ /* 0x000fca0003fa4270 */
[----:B------:R1:W-:Y:S02]  /*96e0*/  LDGSTS.E [R8+0x400], [R4.64], P6 ;  /* 0x0040000004087fae */ /* 0x0003e4000b121844 */
[----:B-1----:R-:W-:Y:S02]  /*96f0*/  SEL R5, RZ, 0x4, !P5 ;  /* 0x00000004ff057807 */ /* 0x002fe40006800000 */
[----:B------:R-:W-:Y:S02]  /*9700*/  IADD3 R4, P5, R2, R219, RZ ;  /* 0x000000db02047210 */ /* 0x000fe40007fbe0ff */
[----:B------:R-:W-:-:S03]  /*9710*/  SEL R9, R5, RZ, !P4 ;  /* 0x000000ff05097207 */ /* 0x000fc60006000000 */
[----:B------:R-:W-:Y:S01]  /*9720*/  IMAD.X R5, R0, 0x1, R220, P5 ;  /* 0x0000000100057824 */ /* 0x000fe200028e06dc */
[----:B------:R-:W-:-:S04]  /*9730*/  ISETP.NE.U32.AND P5, PT, R9, RZ, PT ;  /* 0x000000ff0900720c */ /* 0x000fc80003fa5070 */
[----:B------:R1:W-:Y:S02]  /*9740*/  LDGSTS.E [R8+0x600], [R4.64], P6 ;  /* 0x0060000004087fae */ /* 0x0003e4000b121844 */
[----:B-1----:R-:W-:-:S05]  /*9750*/  IADD3 R4, P6, R2, R233, RZ ;  /* 0x000000e902047210 */ /* 0x002fca0007fde0ff */
[----:B------:R-:W-:Y:S01]  /*9760*/  IMAD.X R5, R0, 0x1, R234, P6 ;  /* 0x0000000100057824 */ /* 0x000fe200030e06ea */
[----:B------:R-:W-:-:S04]  /*9770*/  ISETP.GT.AND P6, PT, R3, 0x9, PT ;  /* 0x000000090300780c */ /* 0x000fc80003fc4270 */
        /* <DEDUP_REMOVED lines=17> */
[----:B--2---:R-:W-:Y:S02]  /*9890*/  IADD3 R4, P6, R2, R96, RZ ;  /* 0x0000006002047210 */ /* 0x004fe40007fde0ff */
[----:B------:R-:W2:Y:S03]  /*98a0*/  LDL R96, [R1+0xf4] ;  /* 0x0000f40001607983 */ /* 0x000ea60000100800 */
[----:B----4-:R-:W-:Y:S01]  /*98b0*/  IMAD.X R5, R0, 0x1, R85, P6 ;  /* 0x0000000100057824 */ /* 0x010fe200030e0655 */
[----:B------:R-:W-:Y:S01]  /*98c0*/  ISETP.GT.AND P6, PT, R3, 0x11, PT ;  /* 0x000000110300780c */ /* 0x000fe20003fc4270 */
[----:B------:R-:W4:Y:S04]  /*98d0*/  LDL R85, [R1+0xf8] ;  /* 0x0000f80001557983 */ /* 0x000f280000100800 */
[----:B------:R1:W-:Y:S02]  /*98e0*/  LDGSTS.E [R8+0x3400], [R4.64], P5 ;  /* 0x0340000004087fae */ /* 0x0003e4000a921844 */
[----:B-1----:R-:W-:-:S02]  /*98f0*/  SEL R5, RZ, 0x4, !P6 ;  /* 0x00000004ff057807 */ /* 0x002fc40007000000 */
[----:B------:R-:W-:Y:S02]  /*9900*/  IADD3 R4, P6, R2, R84, RZ ;  /* 0x0000005402047210 */ /* 0x000fe40007fde0ff */
[----:B------:R-:W4:Y:S01]  /*9910*/  LDL R84, [R1+0xfc] ;  /* 0x0000fc0001547983 */ /* 0x000f220000100800 */
[----:B------:R-:W-:Y:S02]  /*9920*/  SEL R9, R5, RZ, !P4 ;  /* 0x000000ff05097207 */ /* 0x000fe40006000000 */
[----:B------:R-:W-:Y:S02]  /*9930*/  IMAD.X R5, R0, 0x1, R17, P6 ;  /* 0x0000000100057824 */ /* 0x000fe400030e0611 */
[----:B------:R-:W4:Y:S04]  /*9940*/  LDL R17, [R1+0x130] ;  /* 0x0001300001117983 */ /* 0x000f280000100800 */
[----:B------:R1:W-:Y:S02]  /*9950*/  LDGSTS.E [R8+0x3600], [R4.64], P5 ;  /* 0x0360000004087fae */ /* 0x0003e4000a921844 */
[----:B-1----:R-:W-:-:S02]  /*9960*/  IADD3 R4, P5, R2, R16, RZ ;  /* 0x0000001002047210 */ /* 0x002fc40007fbe0ff */
[----:B------:R-:W4:Y:S03]  /*9970*/  LDL R16, [R1+0x134] ;  /* 0x0001340001107983 */ /* 0x000f260000100800 */
[----:B---3--:R-:W-:Y:S02]  /*9980*/  IMAD.X R5, R0, 0x1, R13, P5 ;  /* 0x0000000100057824 */ /* 0x008fe400028e060d */
[----:B------:R-:W3:Y:S01]  /*9990*/  LDL R13, [R1+0x138] ;  /* 0x00013800010d7983 */ /* 0x000ee20000100800 */
[----:B------:R-:W-:Y:S02]  /*99a0*/  ISETP.NE.U32.AND P6, PT, R9, RZ, PT ;  /* 0x000000ff0900720c */ /* 0x000fe40003fc5070 */
[----:B------:R-:W-:-:S11]  /*99b0*/  ISETP.GT.AND P5, PT, R3, 0x15, PT ;  /* 0x000000150300780c */ /* 0x000fd60003fa4270 */
[----:B------:R1:W-:Y:S02]  /*99c0*/  LDGSTS.E [R8+0x4400], [R4.64], P6 ;  /* 0x0440000004087fae */ /* 0x0003e4000b121844 */
[----:B-1----:R-:W-:Y:S02]  /*99d0*/  SEL R5, RZ, 0x4, !P5 ;  /* 0x00000004ff057807 */ /* 0x002fe40006800000 */
[----:B------:R-:W-:Y:S02]  /*99e0*/  IADD3 R4, P5, R2, R149, RZ ;  /* 0x0000009502047210 */ /* 0x000fe40007fbe0ff */
[----:B------:R-:W-:-:S03]  /*99f0*/  SEL R9, R5, RZ, !P4 ;  /* 0x000000ff05097207 */ /* 0x000fc60006000000 */
[----:B------:R-:W-:Y:S01]  /*9a00*/  IMAD.X R5, R0, 0x1, R148, P5 ;  /* 0x0000000100057824 */ /* 0x000fe200028e0694 */
[----:B------:R-:W-:-:S04]  /*9a10*/  ISETP.NE.U32.AND P5, PT, R9, RZ, PT ;  /* 0x000000ff0900720c */ /* 0x000fc80003fa5070 */
[----:B------:R1:W-:Y:S02]  /*9a20*/  LDGSTS.E [R8+0x4600], [R4.64], P6 ;  /* 0x0460000004087fae */ /* 0x0003e4000b121844 */
[----:B-1----:R-:W-:Y:S02]  /*9a30*/  IADD3 R4, P6, R2, R141, RZ ;  /* 0x0000008d02047210 */ /* 0x002fe40007fde0ff */
        /* <DEDUP_REMOVED lines=9> */
[----:B------:R-:W-:Y:S01]  /*9ad0*/  IMAD.X R5, R0, 0x1, R112, P6 ;  /* 0x0000000100057824 */ /* 0x000fe200030e0670 */
[----:B------:R-:W-:Y:S01]  /*9ae0*/  ISETP.NE.U32.AND P6, PT, R9, RZ, PT ;  /* 0x000000ff0900720c */ /* 0x000fe20003fc5070 */
[----:B------:R-:W3:Y:S04]  /*9af0*/  LDL R112, [R1] ;  /* 0x0000000001707983 */ /* 0x000ee80000100800 */
[----:B------:R1:W-:Y:S02]  /*9b00*/  LDGSTS.E [R8+0x5600], [R4.64], P5 ;  /* 0x0560000004087fae */ /* 0x0003e4000a921844 */
[----:B-1----:R-:W-:-:S02]  /*9b10*/  IADD3 R4, P5, R2, R97, RZ ;  /* 0x0000006102047210 */ /* 0x002fc40007fbe0ff */
[----:B------:R-:W3:Y:S03]  /*9b20*/  LDL R97, [R1+0x4] ;  /* 0x0000040001617983 */ /* 0x000ee60000100800 */
[----:B--2---:R-:W-:Y:S01]  /*9b30*/  IMAD.X R5, R0, 0x1, R96, P5 ;  /* 0x0000000100057824 */ /* 0x004fe200028e0660 */
[----:B------:R-:W-:Y:S01]  /*9b40*/  ISETP.GT.AND P5, PT, R3, 0x1d, PT ;  /* 0x0000001d0300780c */ /* 0x000fe20003fa4270 */
[----:B------:R-:W2:Y:S04]  /*9b50*/  LDL R96, [R1+0x8] ;  /* 0x0000080001607983 */ /* 0x000ea80000100800 */
[----:B------:R1:W-:Y:S02]  /*9b60*/  LDGSTS.E [R8+0x6400], [R4.64], P6 ;  /* 0x0640000004087fae */ /* 0x0003e4000b121844 */
[----:B-1----:R-:W-:-:S02]  /*9b70*/  SEL R5, RZ, 0x4, !P5 ;  /* 0x00000004ff057807 */ /* 0x002fc40006800000 */
[----:B----4-:R-:W-:Y:S02]  /*9b80*/  IADD3 R4, P5, R2, R85, RZ ;  /* 0x0000005502047210 */ /* 0x010fe40007fbe0ff */
        /* <DEDUP_REMOVED lines=12> */
[----:B------:R-:W4:Y:S03]  /*9c50*/  LDL R13, [R1+0x4c] ;  /* 0x00004c00010d7983 */ /* 0x000f260000100800 */
[----:B------:R-:W-:Y:S02]  /*9c60*/  IMAD.X R5, R0, 0x1, R12, P6 ;  /* 0x0000000100057824 */ /* 0x000fe400030e060c */
[----:B------:R-:W4:Y:S04]  /*9c70*/  LDL R12, [R1+0x80] ;  /* 0x00008000010c7983 */ /* 0x000f280000100800 */
[----:B------:R1:W-:Y:S01]  /*9c80*/  LDGSTS.E [R8+0x7600], [R4.64], P5 ;  /* 0x0760000004087fae */ /* 0x0003e2000a921844 */
[----:B------:R-:W-:-:S04]  /*9c90*/  ISETP.GT.AND P5, PT, R3, 0x2, PT ;  /* 0x000000020300780c */ /* 0x000fc80003fa4270 */
[----:B-1----:R-:W-:-:S04]  /*9ca0*/  SEL R4, RZ, 0x4, !P5 ;  /* 0x00000004ff047807 */ /* 0x002fc80006800000 */
[----:B------:R-:W-:-:S04]  /*9cb0*/  SEL R4, R4, RZ, !P4 ;  /* 0x000000ff04047207 */ /* 0x000fc80006000000 */
[----:B------:R-:W-:Y:S02]  /*9cc0*/  ISETP.NE.U32.AND P6, PT, R4, RZ, PT ;  /* 0x000000ff0400720c */ /* 0x000fe40003fc5070 */
[----:B------:R-:W-:Y:S01]  /*9cd0*/  IADD3 R4, P5, R2, R221, RZ ;  /* 0x000000dd02047210 */ /* 0x000fe20007fbe0ff */
[----:B------:R-:W-:-:S04]  /*9ce0*/  IMAD R8, R197, 0x8000, R210 ;  /* 0x00008000c5087824 */ /* 0x000fc800078e02d2 */
        /* <DEDUP_REMOVED lines=25> */
[----:B-1----:R-:W-:-:S04]  /*9e80*/  SEL R5, RZ, 0x4, !P5 ;  /* 0x00000004ff057807 */ /* 0x002fc80006800000 */
[----:B------:R-:W-:Y:S02]  /*9e90*/  SEL R9, R5, RZ, !P4 ;  /* 0x000000ff05097207 */ /* 0x000fe40006000000 */
[----:B--2---:R-:W-:Y:S02]  /*9ea0*/  IADD3 R4, P5, R2, R96, RZ ;  /* 0x0000006002047210 */ /* 0x004fe40007fbe0ff */
[----:B------:R-:W2:Y:S03]  /*9eb0*/  LDL R96, [R1+0xcc] ;  /* 0x0000cc0001607983 */ /* 0x000ea60000100800 */
[----:B----4-:R-:W-:Y:S01]  /*9ec0*/  IMAD.X R5, R0, 0x1, R85, P5 ;  /* 0x0000000100057824 */ /* 0x010fe200028e0655 */
[----:B------:R-:W-:Y:S01]  /*9ed0*/  ISETP.NE.U32.AND P5, PT, R9, RZ, PT ;  /* 0x000000ff0900720c */ /* 0x000fe20003fa5070 */
[----:B------:R-:W4:Y:S04]  /*9ee0*/  LDL R85, [R1+0x100] ;  /* 0x0001000001557983 */ /* 0x000f280000100800 */
[----:B------:R1:W-:Y:S02]  /*9ef0*/  LDGSTS.E [R8+0x2a00], [R4.64], P6 ;  /* 0x02a0000004087fae */ /* 0x0003e4000b121844 */
[----:B-1----:R-:W-:-:S02]  /*9f00*/  IADD3 R4, P6, R2, R84, RZ ;  /* 0x0000005402047210 */ /* 0x002fc40007fde0ff */
[----:B------:R-:W4:Y:S03]  /*9f10*/  LDL R84, [R1+0x104] ;  /* 0x0001040001547983 */ /* 0x000f260000100800 */
[----:B------:R-:W-:Y:S01]  /*9f20*/  IMAD.X R5, R0, 0x1, R17, P6 ;  /* 0x0000000100057824 */ /* 0x000fe200030e0611 */
        /* <DEDUP_REMOVED lines=12> */
[----:B------:R-:W-:Y:S02]  /*9ff0*/  IMAD.X R5, R0, 0x1, R10, P5 ;  /* 0x0000000100057824 */ /* 0x000fe400028e060a */
[----:B------:R-:W4:Y:S01]  /*a000*/  LDL R10, [R1+0x14c] ;  /* 0x00014c00010a7983 */ /* 0x000f220000100800 */
[----:B------:R-:W-:Y:S02]  /*a010*/  ISETP.NE.U32.AND P6, PT, R9, RZ, PT ;  /* 0x000000ff0900720c */ /* 0x000fe40003fc5070 */
[----:B------:R-:W-:-:S11]  /*a020*/  ISETP.GT.AND P5, PT, R3, 0x16, PT ;  /* 0x000000160300780c */ /* 0x000fd60003fa4270 */
[----:B------:R1:W-:Y:S02]  /*a030*/  LDGSTS.E [R8+0x4800], [R4.64], P6 ;  /* 0x0480000004087fae */ /* 0x0003e4000b121844 */
[----:B-1----:R-:W-:Y:S02]  /*a040*/  SEL R5, RZ, 0x4, !P5 ;  /* 0x00000004ff057807 */ /* 0x002fe40006800000 */
[----:B------:R-:W-:Y:S02]  /*a050*/  IADD3 R4, P5, R2, R141, RZ ;  /* 0x0000008d02047210 */ /* 0x000fe40007fbe0ff */
[----:B------:R-:W-:Y:S01]  /*a060*/  SEL R9, R5, RZ, !P4 ;  /* 0x000000ff05097207 */ /* 0x000fe20006000000 */
[----:B------:R-:W4:Y:S02]  /*a070*/  LDL R141, [R1+0x10] ;  /* 0x00001000018d7983 */ /* 0x000f240000100800 */
[----:B------:R-:W-:Y:S01]  /*a080*/  IMAD.X R5, R0, 0x1, R140, P5 ;  /* 0x0000000100057824 */ /* 0x000fe200028e068c */
[----:B------:R-:W-:Y:S01]  /*a090*/  ISETP.NE.U32.AND P5, PT, R9, RZ, PT ;  /* 0x000000ff0900720c */ /* 0x000fe20003fa5070 */
[----:B------:R-:W4:Y:S04]  /*a0a0*/  LDL R140, [R1+0x14] ;  /* 0x00001400018c7983 */ /* 0x000f280000100800 */
[----:B------:R1:W-:Y:S02]  /*a0b0*/  LDGSTS.E [R8+0x4a00], [R4.64], P6 ;  /* 0x04a0000004087fae */ /* 0x0003e4000b121844 */
[----:B-1----:R-:W-:-:S02]  /*a0c0*/  IADD3 R4, P6, R2, R113, RZ ;  /* 0x0000007102047210 */ /* 0x002fc40007fde0ff */
[----:B------:R-:W4:Y:S03]  /*a0d0*/  LDL R113, [R1+0x18] ;  /* 0x0000180001717983 */ /* 0x000f260000100800 */
[----:B---3--:R-:W-:Y:S01]  /*a0e0*/  IMAD.X R5, R0, 0x1, R112, P6 ;  /* 0x0000000100057824 */ /* 0x008fe200030e0670 */
[----:B------:R-:W-:Y:S01]  /*a0f0*/  ISETP.GT.AND P6, PT, R3, 0x1a, PT ;  /* 0x0000001a0300780c */ /* 0x000fe20003fc4270 */
[----:B------:R-:W3:Y:S04]  /*a100*/  LDL R112, [R1+0x1c] ;  /* 0x00001c0001707983 */ /* 0x000ee80000100800 */
[----:B------:R1:W-:Y:S02]  /*a110*/  LDGSTS.E [R8+0x5800], [R4.64], P5 ;  /* 0x0580000004087fae */ /* 0x0003e4000a921844 */
[----:B-1----:R-:W-:-:S02]  /*a120*/  SEL R5, RZ, 0x4, !P6 ;  /* 0x00000004ff057807 */ /* 0x002fc40007000000 */
[----:B------:R-:W-:Y:S02]  /*a130*/  IADD3 R4, P6, R2, R97, RZ ;  /* 0x0000006102047210 */ /* 0x000fe40007fde0ff */
[----:B------:R-:W-:Y:S01]  /*a140*/  SEL R9, R5, RZ, !P4 ;  /* 0x000000ff05097207 */ /* 0x000fe20006000000 */
[----:B------:R-:W3:Y:S02]  /*a150*/  LDL R97, [R1+0x50] ;  /* 0x0000500001617983 */ /* 0x000ee40000100800 */
[----:B--2---:R-:W-:Y:S01]  /*a160*/  IMAD.X R5, R0, 0x1, R96, P6 ;  /* 0x0000000100057824 */ /* 0x004fe200030e0660 */
[----:B------:R-:W-:Y:S01]  /*a170*/  ISETP.NE.U32.AND P6, PT, R9, RZ, PT ;  /* 0x000000ff0900720c */ /* 0x000fe20003fc5070 */
[----:B------:R-:W2:Y:S04]  /*a180*/  LDL R96, [R1+0x54] ;  /* 0x0000540001607983 */ /* 0x000ea80000100800 */
[----:B------:R4:W-:Y:S02]  /*a190*/  LDGSTS.E [R8+0x5a00], [R4.64], P5 ;  /* 0x05a0000004087fae */ /* 0x0009e4000a921844 */
[----:B----4-:R-:W-:-:S02]  /*a1a0*/  IADD3 R4, P5, R2, R85, RZ ;  /* 0x0000005502047210 */ /* 0x010fc40007fbe0ff */
[----:B------:R-:W4:Y:S03]  /*a1b0*/  LDL R85, [R1+0x58] ;  /* 0x0000580001557983 */ /* 0x000f260000100800 */
[----:B------:R-:W-:Y:S01]  /*a1c0*/  IMAD.X R5, R0, 0x1, R84, P5 ;  /* 0x0000000100057824 */ /* 0x000fe200028e0654 */
[----:B------:R-:W-:Y:S01]  /*a1d0*/  ISETP.GT.AND P5, PT, R3, 0x1e, PT ;  /* 0x0000001e0300780c */ /* 0x000fe20003fa4270 */
[----:B------:R-:W4:Y:S04]  /*a1e0*/  LDL R84, [R1+0x5c] ;  /* 0x00005c0001547983 */ /* 0x000f280000100800 */
[----:B------:R1:W-:Y:S02]  /*a1f0*/  LDGSTS.E [R8+0x6800], [R4.64], P6 ;  /* 0x0680000004087fae */ /* 0x0003e4000b121844 */
[----:B-1----:R-:W-:-:S02]  /*a200*/  SEL R5, RZ, 0x4, !P5 ;  /* 0x00000004ff057807 */ /* 0x002fc40006800000 */
[----:B------:R-:W-:Y:S02]  /*a210*/  IADD3 R4, P5, R2, R17, RZ ;  /* 0x0000001102047210 */ /* 0x000fe40007fbe0ff */
[----:B------:R-:W-:-:S03]  /*a220*/  SEL R9, R5, RZ, !P4 ;  /* 0x000000ff05097207 */ /* 0x000fc60006000000 */
[----:B------:R-:W-:Y:S01]  /*a230*/  IMAD.X R5, R0, 0x1, R16, P5 ;  /* 0x0000000100057824 */ /* 0x000fe200028e0610 */
[----:B------:R-:W-:Y:S02]  /*a240*/  ISETP.NE.U32.AND P5, PT, R9, RZ, PT ;  /* 0x000000ff0900720c */ /* 0x000fe40003fa5070 */
[----:B------:R-:W4:Y:S04]  /*a250*/  LDL R9, [R1+0x90] ;  /* 0x0000900001097983 */ /* 0x000f280000100800 */
[----:B------:R1:W-:Y:S02]  /*a260*/  LDGSTS.E [R8+0x6a00], [R4.64], P6 ;  /* 0x06a0000004087fae */ /* 0x0003e4000b121844 */
[----:B-1----:R-:W-:-:S05]  /*a270*/  IADD3 R4, P6, R2, R13, RZ ;  /* 0x0000000d02047210 */ /* 0x002fca0007fde0ff */
[----:B------:R-:W-:-:S05]  /*a280*/  IMAD.X R5, R0, 0x1, R12, P6 ;  /* 0x0000000100057824 */ /* 0x000fca00030e060c */
[----:B------:R1:W-:Y:S01]  /*a290*/  LDGSTS.E [R8+0x7800], [R4.64], P5 ;  /* 0x0780000004087fae */ /* 0x0003e2000a921844 */
[C---:B------:R-:W-:Y:S03]  /*a2a0*/  HMMA.1688.F32.TF32 R12, R152.reuse, R14, R24 ;  /* 0x0000000e980c723c */ /* 0x040fe60000081018 */
[----:B------:R-:W4:Y:S04]  /*a2b0*/  LDL R27, [R1+0x98] ;  /* 0x00009800011b7983 */ /* 0x000f280000100800 */
[----:B------:R-:W4:Y:S01]  /*a2c0*/  LDL R25, [R1+0xd0] ;  /* 0x0000d00001197983 */ /* 0x000f220000100800 */
[----:B-1----:R-:W-:Y:S01]  /*a2d0*/  IADD3 R4, P6, R2, R11, RZ ;  /* 0x0000000b02047210 */ /* 0x002fe20007fde0ff */
[----:B------:R-:W-:Y:S02]  /*a2e0*/  HMMA.1688.F32.TF32 R16, R152, R18, R20 ;  /* 0x000000129810723c */ /* 0x000fe40000081014 */
[----:B------:R-:W4:Y:S04]  /*a2f0*/  LDL R11, [R1+0x94] ;  /* 0x00009400010b7983 */ /* 0x000f280000100800 */
[----:B------:R-:W4:Y:S04]  /*a300*/  LDL R22, [R1+0x9c] ;  /* 0x00009c0001167983 */ /* 0x000f280000100800 */
[----:B------:R-:W4:Y:S04]  /*a310*/  LDL R26, [R1+0xd4] ;  /* 0x0000d400011a7983 */ /* 0x000f280000100800 */
[----:B------:R-:W4:Y:S04]  /*a320*/  LDL R24, [R1+0xd8] ;  /* 0x0000d80001187983 */ /* 0x000f280000100800 */
[----:B------:R-:W4:Y:S04]  /*a330*/  LDL R21, [R1+0xdc] ;  /* 0x0000dc0001157983 */ /* 0x000f280000100800 */
[----:B------:R-:W4:Y:S01]  /*a340*/  LDL R23, [R1+0x110] ;  /* 0x0001100001177983 */ /* 0x000f220000100800 */
[----:B------:R-:W-:-:S03]  /*a350*/  IMAD.X R5, R0, 0x1, R10, P6 ;  /* 0x0000000100057824 */ /* 0x000fc600030e060a */
        /* <DEDUP_REMOVED lines=34> */
[----:B---3--:R-:W-:Y:S01]  /*a580*/  IMAD.X R5, R0, 0x1, R112, P5 ;  /* 0x0000000100057824 */ /* 0x008fe200028e0670 */
[----:B------:R-:W-:-:S04]  /*a590*/  ISETP.NE.U32.AND P5, PT, R8, RZ, PT ;  /* 0x000000ff0800720c */ /* 0x000fc80003fa5070 */
[----:B------:R1:W-:Y:S02]  /*a5a0*/  LDGSTS.E [R10+0x2e00], [R4.64], P6 ;  /* 0x02e00000040a7fae */ /* 0x0003e4000b121844 */
[----:B-1----:R-:W-:-:S05]  /*a5b0*/  IADD3 R4, P6, R2, R97, RZ ;  /* 0x0000006102047210 */ /* 0x002fca0007fde0ff */
[----:B--2---:R-:W-:Y:S01]  /*a5c0*/  IMAD.X R5, R0, 0x1, R96, P6 ;  /* 0x0000000100057824 */ /* 0x004fe200030e0660 */
[----:B------:R-:W-:-:S04]  /*a5d0*/  ISETP.GT.AND P6, PT, R3, 0x13, PT ;  /* 0x000000130300780c */ /* 0x000fc80003fc4270 */
[----:B------:R1:W-:Y:S02]  /*a5e0*/  LDGSTS.E [R10+0x3c00], [R4.64], P5 ;  /* 0x03c00000040a7fae */ /* 0x0003e4000a921844 */
[----:B-1----:R-:W-:Y:S02]  /*a5f0*/  SEL R5, RZ, 0x4, !P6 ;  /* 0x00000004ff057807 */ /* 0x002fe40007000000 */
[----:B----4-:R-:W-:Y:S02]  /*a600*/  IADD3 R4, P6, R2, R85, RZ ;  /* 0x0000005502047210 */ /* 0x010fe40007fde0ff */
[----:B------:R-:W-:-:S03]  /*a610*/  SEL R8, R5, RZ, !P4 ;  /* 0x000000ff05087207 */ /* 0x000fc60006000000 */
[----:B------:R-:W-:Y:S01]  /*a620*/  IMAD.X R5, R0, 0x1, R84, P6 ;  /* 0x0000000100057824 */ /* 0x000fe200030e0654 */
[----:B------:R-:W-:-:S04]  /*a630*/  ISETP.NE.U32.AND P6, PT, R8, RZ, PT ;  /* 0x000000ff0800720c */ /* 0x000fc80003fc5070 */
[----:B------:R1:W-:Y:S02]  /*a640*/  LDGSTS.E [R10+0x3e00], [R4.64], P5 ;  /* 0x03e00000040a7fae */ /* 0x0003e4000a921844 */
[----:B-1----:R-:W-:Y:S02]  /*a650*/  IADD3 R4, P5, R2, R9, RZ ;  /* 0x0000000902047210 */ /* 0x002fe40007fbe0ff */
[----:B------:R-:W2:Y:S01]  /*a660*/  LDL R9, [R1+0x118] ;  /* 0x0001180001097983 */ /* 0x000ea20000100800 */
[C---:B------:R-:W-:Y:S03]  /*a670*/  HMMA.1688.F32.TF32 R84, R152.reuse, R86, R28 ;  /* 0x000000569854723c */ /* 0x040fe6000008101c */
[----:B------:R-:W3:Y:S04]  /*a680*/  LDL R28, [R1+0x15c] ;  /* 0x00015c00011c7983 */ /* 0x000ee80000100800 */
[----:B------:R-:W1:Y:S01]  /*a690*/  S2R R113, SR_TID.X ;  /* 0x0000000000717919 */ /* 0x000e620000002100 */
[C---:B------:R-:W-:Y:S03]  /*a6a0*/  HMMA.1688.F32.TF32 R140, R152.reuse, R142, R144 ;  /* 0x0000008e988c723c */ /* 0x040fe60000081090 */
[----:B------:R-:W4:Y:S04]  /*a6b0*/  LDL R144, [R1+0x1b4] ;  /* 0x0001b40001907983 */ /* 0x000f280000100800 */
[----:B------:R-:W3:Y:S01]  /*a6c0*/  LDL R145, [R1+0x1c0] ;  /* 0x0001c00001917983 */ /* 0x000ee20000100800 */
[----:B------:R-:W-:Y:S03]  /*a6d0*/  HMMA.1688.F32.TF32 R96, R152, R98, R52 ;  /* 0x000000629860723c */ /* 0x000fe60000081034 */
[----:B------:R-:W3:Y:S04]  /*a6e0*/  LDL R55, [R1+0x16c] ;  /* 0x00016c0001377983 */ /* 0x000ee80000100800 */
[----:B------:R-:W3:Y:S04]  /*a6f0*/  LDL R54, [R1+0x188] ;  /* 0x0001880001367983 */ /* 0x000ee80000100800 */
[----:B------:R-:W3:Y:S04]  /*a700*/  LDL R53, [R1+0x17c] ;  /* 0x00017c0001357983 */ /* 0x000ee80000100800 */
[----:B------:R-:W3:Y:S04]  /*a710*/  LDL R52, [R1+0x198] ;  /* 0x0001980001347983 */ /* 0x000ee80000100800 */
[----:B------:R-:W3:Y:S01]  /*a720*/  LDL R31, [R1+0x18c] ;  /* 0x00018c00011f7983 */ /* 0x000ee20000100800 */
[----:B------:R-:W-:Y:S01]  /*a730*/  IMAD.X R5, R0, 0x1, R11, P5 ;  /* 0x0000000100057824 */ /* 0x000fe200028e060b */
[----:B------:R-:W-:-:S02]  /*a740*/  ISETP.GT.AND P5, PT, R3, 0x17, PT ;  /* 0x000000170300780c */ /* 0x000fc40003fa4270 */
[----:B------:R-:W3:Y:S04]  /*a750*/  LDL R11, [R1+0x11c] ;  /* 0x00011c00010b7983 */ /* 0x000ee80000100800 */
[----:B------:R1:W-:Y:S04]  /*a760*/  LDGSTS.E [R10+0x4c00], [R4.64], P6 ;  /* 0x04c00000040a7fae */ /* 0x0003e8000b121844 */
[----:B------:R-:W4:Y:S04]  /*a770*/  LDL R30, [R1+0x1a8] ;  /* 0x0001a800011e7983 */ /* 0x000f280000100800 */
[----:B------:R-:W4:Y:S01]  /*a780*/  LDL R29, [R1+0x19c] ;  /* 0x00019c00011d7983 */ /* 0x000f220000100800 */
[----:B-1----:R-:W-:-:S02]  /*a790*/  SEL R5, RZ, 0x4, !P5 ;  /* 0x00000004ff057807 */ /* 0x002fc40006800000 */
        /* <DEDUP_REMOVED lines=9> */
[----:B------:R-:W-:Y:S01]  /*a830*/  IMAD.X R5, R0, 0x1, R26, P6 ;  /* 0x0000000100057824 */ /* 0x000fe200030e061a */
[----:B------:R-:W-:-:S04]  /*a840*/  ISETP.GT.AND P6, PT, R3, 0x1b, PT ;  /* 0x0000001b0300780c */ /* 0x000fc80003fc4270 */
[----:B------:R1:W-:Y:S02]  /*a850*/  LDGSTS.E [R10+0x5c00], [R4.64], P5 ;  /* 0x05c00000040a7fae */ /* 0x0003e4000a921844 */
[----:B-1----:R-:W-:Y:S02]  /*a860*/  SEL R5, RZ, 0x4, !P6 ;  /* 0x00000004ff057807 */ /* 0x002fe40007000000 */
[----:B------:R-:W-:Y:S02]  /*a870*/  IADD3 R4, P6, R2, R24, RZ ;  /* 0x0000001802047210 */ /* 0x000fe40007fde0ff */
[----:B------:R-:W4:Y:S01]  /*a880*/  LDL R24, [R1+0x158] ;  /* 0x0001580001187983 */ /* 0x000f220000100800 */
[----:B------:R-:W-:Y:S02]  /*a890*/  SEL R8, R5, RZ, !P4 ;  /* 0x000000ff05087207 */ /* 0x000fe40006000000 */
[----:B------:R-:W-:Y:S02]  /*a8a0*/  IMAD.X R5, R0, 0x1, R21, P6 ;  /* 0x0000000100057824 */ /* 0x000fe400030e0615 */
[----:B------:R-:W4:Y:S04]  /*a8b0*/  LDL R21, [R1+0x160] ;  /* 0x0001600001157983 */ /* 0x000f280000100800 */
[----:B------:R1:W-:Y:S02]  /*a8c0*/  LDGSTS.E [R10+0x5e00], [R4.64], P5 ;  /* 0x05e00000040a7fae */ /* 0x0003e4000a921844 */
[----:B-1----:R-:W-:-:S02]  /*a8d0*/  IADD3 R4, P5, R2, R23, RZ ;  /* 0x0000001702047210 */ /* 0x002fc40007fbe0ff */
[----:B------:R-:W4:Y:S01]  /*a8e0*/  LDL R23, [R1+0x170] ;  /* 0x0001700001177983 */ /* 0x000f220000100800 */
[----:B------:R-:W-:Y:S02]  /*a8f0*/  ISETP.NE.U32.AND P6, PT, R8, RZ, PT ;  /* 0x000000ff0800720c */ /* 0x000fe40003fc5070 */
[----:B------:R-:W-:Y:S02]  /*a900*/  IMAD.X R5, R0, 0x1, R20, P5 ;  /* 0x0000000100057824 */ /* 0x000fe400028e0614 */
[----:B------:R-:W4:Y:S01]  /*a910*/  LDL R20, [R1+0x164] ;  /* 0x0001640001147983 */ /* 0x000f220000100800 */
[----:B------:R-:W-:-:S08]  /*a920*/  LOP3.LUT R26, R113, 0x1f, RZ, 0xc0, !PT ;  /* 0x0000001f711a7812 */ /* 0x000fd000078ec0ff */
[----:B------:R1:W-:Y:S01]  /*a930*/  LDGSTS.E [R10+0x6c00], [R4.64], P6 ;  /* 0x06c00000040a7fae */ /* 0x0003e2000b121844 */
[----:B--2---:R-:W-:-:S05]  /*a940*/  IADD3 R8, P5, R2, R9, RZ ;  /* 0x0000000902087210 */ /* 0x004fca0007fbe0ff */
[----:B---3--:R-:W-:Y:S01]  /*a950*/  IMAD.X R9, R0, 0x1, R11, P5 ;  /* 0x0000000100097824 */ /* 0x008fe200028e060b */
[----:B------:R-:W-:Y:S01]  /*a960*/  ISETP.GT.AND P5, PT, R3, 0x1f, PT ;  /* 0x0000001f0300780c */ /* 0x000fe20003fa4270 */
[----:B------:R-:W2:Y:S03]  /*a970*/  LDL R11, [R1+0x180] ;  /* 0x00018000010b7983 */ /* 0x000ea60000100800 */
[----:B-1----:R-:W-:Y:S01]  /*a980*/  SEL R5, RZ, 0x4, !P5 ;  /* 0x00000004ff057807 */ /* 0x002fe20006800000 */
[----:B------:R1:W-:Y:S01]  /*a990*/  LDGSTS.E [R10+0x6e00], [R8.64], P6 ;  /* 0x06e00000080a7fae */ /* 0x0003e2000b121844 */
[----:B------:R-:W-:-:S03]  /*a9a0*/  ISETP.GE.AND P5, PT, R26, R3, PT ;  /* 0x000000031a00720c */ /* 0x000fc60003fa6270 */
[----:B------:R-:W3:Y:S01]  /*a9b0*/  LDL R26, [R1+0x184] ;  /* 0x00018400011a7983 */ /* 0x000ee20000100800 */
[----:B-1----:R-:W-:Y:S02]  /*a9c0*/  SEL R8, R5, RZ, !P4 ;  /* 0x000000ff05087207 */ /* 0x002fe40006000000 */
[----:B----4-:R-:W-:Y:S02]  /*a9d0*/  IADD3 R4, P6, R2, R22, RZ ;  /* 0x0000001602047210 */ /* 0x010fe40007fde0ff */
[----:B------:R-:W4:Y:S03]  /*a9e0*/  LDL R22, [R1+0x190] ;  /* 0x0001900001167983 */ /* 0x000f260000100800 */
[----:B------:R-:W-:Y:S01]  /*a9f0*/  IMAD.X R5, R0, 0x1, R25, P6 ;  /* 0x0000000100057824 */ /* 0x000fe200030e0619 */
[----:B------:R-:W-:Y:S01]  /*aa00*/  ISETP.NE.U32.AND P6, PT, R8, RZ, PT ;  /* 0x000000ff0800720c */ /* 0x000fe20003fc5070 */
[----:B------:R-:W4:Y:S01]  /*aa10*/  LDL R25, [R1+0x1a0] ;  /* 0x0001a00001197983 */ /* 0x000f220000100800 */
[----:B------:R-:W-:-:S04]  /*aa20*/  SEL R8, RZ, 0x4, P5 ;  /* 0x00000004ff087807 */ /* 0x000fc80002800000 */
[----:B------:R-:W-:-:S04]  /*aa30*/  SEL R9, R8, RZ, !P4 ;  /* 0x000000ff08097207 */ /* 0x000fc80006000000 */
[----:B------:R-:W-:-:S03]  /*aa40*/  ISETP.NE.U32.AND P4, PT, R9, RZ, PT ;  /* 0x000000ff0900720c */ /* 0x000fc60003f85070 */
[----:B------:R1:W-:Y:S01]  /*aa50*/  LDGSTS.E [R10+0x7c00], [R4.64], P6 ;  /* 0x07c00000040a7fae */ /* 0x0003e2000b121844 */
[----:B------:R-:W-:-:S03]  /*aa60*/  IADD3 R8, P5, R2, R24, RZ ;  /* 0x0000001802087210 */ /* 0x000fc60007fbe0ff */
[----:B------:R-:W4:Y:S02]  /*aa70*/  LDL R24, [R1+0x194] ;  /* 0x0001940001187983 */ /* 0x000f240000100800 */
[----:B------:R-:W-:Y:S01]  /*aa80*/  IMAD.X R9, R0, 0x1, R28, P5 ;  /* 0x0000000100097824 */ /* 0x000fe200028e061c */
[C---:B-1----:R-:W-:Y:S01]  /*aa90*/  IADD3 R4, P5, R7.reuse, R21, RZ ;  /* 0x0000001507047210 */ /* 0x042fe20007fbe0ff */
[----:B------:R-:W-:Y:S01]  /*aaa0*/  HMMA.1688.F32.TF32 R112, R152, R114, R56 ;  /* 0x000000729870723c */ /* 0x000fe20000081038 */
[----:B------:R-:W4:Y:S04]  /*aab0*/  LDL R21, [R1+0x1b0] ;  /* 0x0001b00001157983 */ /* 0x000f280000100800 */
[----:B------:R1:W-:Y:S04]  /*aac0*/  LDGSTS.E [R10+0x7e00], [R8.64], P6 ;  /* 0x07e00000080a7fae */ /* 0x0003e8000b121844 */
[----:B------:R-:W4:Y:S04]  /*aad0*/  LDL R59, [R1+0x1d0] ;  /* 0x0001d000013b7983 */ /* 0x000f280000100800 */
[----:B------:R-:W0:Y:S01]  /*aae0*/  LDGDEPBAR ;  /* 0x00000000000079af */ /* 0x000e220000000000 */
[----:B-1----:R-:W-:-:S03]  /*aaf0*/  IADD3 R8, P6, R7, R23, RZ ;  /* 0x0000001707087210 */ /* 0x002fc60007fde0ff */
[----:B------:R-:W4:Y:S04]  /*ab00*/  LDL R58, [R1+0x1c4] ;  /* 0x0001c400013a7983 */ /* 0x000f280000100800 */
[----:B------:R-:W4:Y:S01]  /*ab10*/  LDL R23, [R1+0x1a4] ;  /* 0x0001a40001177983 */ /* 0x000f220000100800 */
[C---:B------:R-:W-:Y:S02]  /*ab20*/  IMAD.X R5, R6.reuse, 0x1, R20, P5 ;  /* 0x0000000106057824 */ /* 0x040fe400028e0614 */
[----:B------:R-:W-:Y:S01]  /*ab30*/  IMAD R20, R197, 0x2000, R203 ;  /* 0x00002000c5147824 */ /* 0x000fe200078e02cb */
[----:B------:R-:W4:Y:S01]  /*ab40*/  LDL R57, [R1+0x168] ;  /* 0x0001680001397983 */ /* 0x000f220000100800 */
[----:B------:R-:W-:-:S03]  /*ab50*/  IMAD.X R9, R6, 0x1, R27, P6 ;  /* 0x0000000106097824 */ /* 0x000fc600030e061b */
[----:B------:R4:W-:Y:S04]  /*ab60*/  LDGSTS.E [R20+0x18000], [R4.64], P4 ;  /* 0x1800000004147fae */ /* 0x0009e8000a121844 */
[----:B------:R-:W4:Y:S04]  /*ab70*/  LDL R56, [R1+0x178] ;  /* 0x0001780001387983 */ /* 0x000f280000100800 */
[----:B------:R1:W-:Y:S04]  /*ab80*/  LDGSTS.E [R20+0x18400], [R8.64], P4 ;  /* 0x1840000008147fae */ /* 0x0003e8000a121844 */
[----:B------:R-:W4:Y:S04]  /*ab90*/  LDL R28, [R1+0x1ac] ;  /* 0x0001ac00011c7983 */ /* 0x000f280000100800 */
[----:B------:R-:W4:Y:S01]  /*aba0*/  LDL R27, [R1+0x1c8] ;  /* 0x0001c800011b7983 */ /* 0x000f220000100800 */
[----:B--2---:R-:W-:-:S05]  /*abb0*/  IADD3 R10, P5, R7, R11, RZ ;  /* 0x0000000b070a7210 */ /* 0x004fca0007fbe0ff */
[----:B---3--:R-:W-:Y:S02]  /*abc0*/  IMAD.X R11, R6, 0x1, R26, P5 ;  /* 0x00000001060b7824 */ /* 0x008fe400028e061a */
[----:B------:R-:W2:Y:S04]  /*abd0*/  LDL R26, [R1+0x1bc] ;  /* 0x0001bc00011a7983 */ /* 0x000ea80000100800 */
[----:B------:R3:W-:Y:S01]  /*abe0*/  LDGSTS.E [R20+0x18800], [R10.64], P4 ;  /* 0x188000000a147fae */ /* 0x0007e2000a121844 */
[----:B----4-:R-:W-:-:S03]  /*abf0*/  IADD3 R4, P6, R7, R22, RZ ;  /* 0x0000001607047210 */ /* 0x010fc60007fde0ff */
[----:B------:R-:W4:Y:S01]  /*ac00*/  LDL R22, [R1+0x1d4] ;  /* 0x0001d40001167983 */ /* 0x000f220000100800 */
[----:B-1----:R-:W-:-:S03]  /*ac10*/  IADD3 R8, P5, R7, R25, RZ ;  /* 0x0000001907087210 */ /* 0x002fc60007fbe0ff */
[----:B------:R-:W2:Y:S01]  /*ac20*/  LDL R25, [R1+0x1d8] ;  /* 0x0001d80001197983 */ /* 0x000ea20000100800 */
[----:B------:R-:W-:-:S03]  /*ac30*/  IMAD.X R5, R6, 0x1, R24, P6 ;  /* 0x0000000106057824 */ /* 0x000fc600030e0618 */
[----:B------:R-:W2:Y:S01]  /*ac40*/  LDL R24, [R1+0x1cc] ;  /* 0x0001cc0001187983 */ /* 0x000ea20000100800 */
[----:B---3--:R-:W-:-:S03]  /*ac50*/  IADD3 R10, P6, R7, R21, RZ ;  /* 0x00000015070a7210 */ /* 0x008fc60007fde0ff */
[----:B------:R1:W-:Y:S04]  /*ac60*/  LDGSTS.E [R20+0x18c00], [R4.64], P4 ;  /* 0x18c0000004147fae */ /* 0x0003e8000a121844 */
[----:B------:R-:W3:Y:S01]  /*ac70*/  LDL R21, [R1+0x1b8] ;  /* 0x0001b80001157983 */ /* 0x000ee20000100800 */
[----:B------:R-:W-:-:S03]  /*ac80*/  IMAD.X R9, R6, 0x1, R23, P5 ;  /* 0x0000000106097824 */ /* 0x000fc600028e0617 */
[----:B------:R-:W2:Y:S01]  /*ac90*/  LDL R23, [R1+0x1dc] ;  /* 0x0001dc0001177983 */ /* 0x000ea20000100800 */
[C---:B------:R-:W-:Y:S01]  /*aca0*/  IMAD.X R11, R6.reuse, 0x1, R144, P6 ;  /* 0x00000001060b7824 */ /* 0x040fe200030e0690 */
[C---:B-1----:R-:W-:Y:S02]  /*acb0*/  IADD3 R4, P5, R7.reuse, R145, RZ ;  /* 0x0000009107047210 */ /* 0x042fe40007fbe0ff */
[----:B------:R1:W-:Y:S03]  /*acc0*/  LDGSTS.E [R20+0x19000], [R8.64], P4 ;  /* 0x1900000008147fae */ /* 0x0003e6000a121844 */
[----:B------:R-:W-:Y:S01]  /*acd0*/  IMAD.X R5, R6, 0x1, R58, P5 ;  /* 0x0000000106057824 */ /* 0x000fe200028e063a */
[----:B------:R1:W-:Y:S04]  /*ace0*/  LDGSTS.E [R20+0x19400], [R10.64], P4 ;  /* 0x194000000a147fae */ /* 0x0003e8000a121844 */
[----:B------:R4:W-:Y:S01]  /*acf0*/  LDGSTS.E [R20+0x19800], [R4.64], P4 ;  /* 0x1980000004147fae */ /* 0x0009e2000a121844 */
[----:B-1----:R-:W-:-:S02]  /*ad00*/  IADD3 R8, P6, R7, R59, RZ ;  /* 0x0000003b07087210 */ /* 0x002fc40007fde0ff */
[----:B------:R-:W-:-:S05]  /*ad10*/  IADD3 R10, P5, R7, R57, RZ ;  /* 0x00000039070a7210 */ /* 0x000fca0007fbe0ff */
[----:B------:R-:W-:Y:S01]  /*ad20*/  IMAD.X R11, R6, 0x1, R55, P5 ;  /* 0x00000001060b7824 */ /* 0x000fe200028e0637 */
[----:B------:R-:W-:Y:S01]  /*ad30*/  IADD3 R202, R202, 0x1, RZ ;  /* 0x00000001caca7810 */ /* 0x000fe20007ffe0ff */
[----:B------:R-:W-:Y:S02]  /*ad40*/  IMAD.MOV.U32 R196, RZ, RZ, c[0x0][0x188] ;  /* 0x00006200ffc47624 */ /* 0x000fe400078e00ff */
[----:B------:R-:W-:Y:S02]  /*ad50*/  IMAD.MOV.U32 R179, RZ, RZ, c[0x0][0x18c] ;  /* 0x00006300ffb37624 */ /* 0x000fe400078e00ff */
[----:B------:R-:W-:Y:S02]  /*ad60*/  IMAD.SHL.U32 R196, R196, 0x20, RZ ;  /* 0x00000020c4c47824 */ /* 0x000fe400078e00ff */
[----:B------:R-:W-:-:S03]  /*ad70*/  IMAD.SHL.U32 R179, R179, 0x20, RZ ;  /* 0x00000020b3b37824 */ /* 0x000fc600078e00ff */
[----:B------:R-:W-:Y:S02]  /*ad80*/  SHF.R.S32.HI R196, RZ, 0x1f, R196 ;  /* 0x0000001fffc47819 */ /* 0x000fe400000114c4 */
[----:B------:R-:W-:Y:S01]  /*ad90*/  SHF.R.S32.HI R179, RZ, 0x1f, R179 ;  /* 0x0000001fffb37819 */ /* 0x000fe200000114b3 */
[----:B------:R-:W-:Y:S01]  /*ada0*/  HMMA.1688.F32.TF32 R148, R152, R150, R168 ;  /* 0x000000969894723c */ /* 0x000fe200000810a8 */
[----:B------:R-:W-:Y:S01]  /*adb0*/  IADD3 R3, R3, -0x20, RZ ;  /* 0xffffffe003037810 */ /* 0x000fe20007ffe0ff */
[----:B----4-:R-:W-:Y:S01]  /*adc0*/  IMAD.X R9, R6, 0x1, R22, P6 ;  /* 0x0000000106097824 */ /* 0x010fe200030e0616 */
[----:B------:R-:W-:Y:S02]  /*add0*/  LOP3.LUT R22, R203, 0x40, RZ, 0x3c, !PT ;  /* 0x00000040cb167812 */ /* 0x000fe400078e3cff */
[----:B------:R-:W-:Y:S02]  /*ade0*/  IADD3 R4, P6, R7, R56, RZ ;  /* 0x0000003807047210 */ /* 0x000fe40007fde0ff */
[----:B------:R1:W-:Y:S01]  /*adf0*/  LDGSTS.E [R20+0x19c00], [R8.64], P4 ;  /* 0x19c0000008147fae */ /* 0x0003e2000a121844 */
[----:B------:R-:W-:-:S02]  /*ae00*/  IMAD R22, R197, 0x2000, R22 ;  /* 0x00002000c5167824 */ /* 0x000fc400078e0216 */
[----:B------:R-:W-:-:S03]  /*ae10*/  IMAD.X R5, R6, 0x1, R53, P6 ;  /* 0x0000000106057824 */ /* 0x000fc600030e0635 */
[----:B------:R4:W-:Y:S04]  /*ae20*/  LDGSTS.E [R22+0x18200], [R10.64], P4 ;  /* 0x182000000a167fae */ /* 0x0009e8000a121844 */
[----:B------:R4:W-:Y:S01]  /*ae30*/  LDGSTS.E [R22+0x18600], [R4.64], P4 ;  /* 0x1860000004167fae */ /* 0x0009e2000a121844 */
[C---:B-1----:R-:W-:Y:S02]  /*ae40*/  IADD3 R8, P5, R7.reuse, R54, RZ ;  /* 0x0000003607087210 */ /* 0x042fe40007fbe0ff */
[----:B----4-:R-:W-:-:S03]  /*ae50*/  IADD3 R10, P6, R7, R52, RZ ;  /* 0x00000034070a7210 */ /* 0x010fc60007fde0ff */
[C---:B------:R-:W-:Y:S01]  /*ae60*/  IMAD.X R9, R6.reuse, 0x1, R31, P5 ;  /* 0x0000000106097824 */ /* 0x040fe200028e061f */
[----:B------:R-:W-:Y:S01]  /*ae70*/  IADD3 R4, P5, R7, R30, RZ ;  /* 0x0000001e07047210 */ /* 0x000fe20007fbe0ff */
[----:B------:R-:W-:-:S03]  /*ae80*/  IMAD.X R11, R6, 0x1, R29, P6 ;  /* 0x00000001060b7824 */ /* 0x000fc600030e061d */
[----:B------:R1:W-:Y:S01]  /*ae90*/  LDGSTS.E [R22+0x18a00], [R8.64], P4 ;  /* 0x18a0000008167fae */ /* 0x0003e2000a121844 */
[----:B------:R-:W-:-:S03]  /*aea0*/  IMAD.X R5, R6, 0x1, R28, P5 ;  /* 0x0000000106057824 */ /* 0x000fc600028e061c */
[----:B------:R4:W-:Y:S04]  /*aeb0*/  LDGSTS.E [R22+0x18e00], [R10.64], P4 ;  /* 0x18e000000a167fae */ /* 0x0009e8000a121844 */
[----:B------:R2:W-:Y:S01]  /*aec0*/  LDGSTS.E [R22+0x19200], [R4.64], P4 ;  /* 0x1920000004167fae */ /* 0x0005e2000a121844 */
[C---:B-1----:R-:W-:Y:S02]  /*aed0*/  IADD3 R8, P5, R7.reuse, R27, RZ ;  /* 0x0000001b07087210 */ /* 0x042fe40007fbe0ff */
[----:B---3--:R-:W-:-:S05]  /*aee0*/  IADD3 R20, P6, R7, R21, RZ ;  /* 0x0000001507147210 */ /* 0x008fca0007fde0ff */
[C---:B--2---:R-:W-:Y:S01]  /*aef0*/  IMAD.X R21, R6.reuse, 0x1, R26, P6 ;  /* 0x0000000106157824 */ /* 0x044fe200030e061a */
[----:B----4-:R-:W-:Y:S01]  /*af00*/  IADD3 R10, P6, R7, R25, RZ ;  /* 0x00000019070a7210 */ /* 0x010fe20007fde0ff */
[----:B------:R-:W-:-:S03]  /*af10*/  IMAD.X R9, R6, 0x1, R24, P5 ;  /* 0x0000000106097824 */ /* 0x000fc600028e0618 */
[----:B------:R1:W-:Y:S01]  /*af20*/  LDGSTS.E [R22+0x19600], [R20.64], P4 ;  /* 0x1960000014167fae */ /* 0x0003e2000a121844 */
[----:B------:R-:W-:-:S03]  /*af30*/  IMAD.MOV.U32 R24, RZ, RZ, c[0x0][0x18c] ;  /* 0x00006300ff187624 */ /* 0x000fc600078e00ff */
[----:B------:R1:W-:Y:S01]  /*af40*/  LDGSTS.E [R22+0x19a00], [R8.64], P4 ;  /* 0x19a0000008167fae */ /* 0x0003e2000a121844 */
[----:B------:R-:W-:Y:S02]  /*af50*/  IMAD.X R11, R6, 0x1, R23, P6 ;  /* 0x00000001060b7824 */ /* 0x000fe400030e0617 */
[----:B------:R-:W-:-:S03]  /*af60*/  IMAD.MOV.U32 R23, RZ, RZ, c[0x0][0x188] ;  /* 0x00006200ff177624 */ /* 0x000fc600078e00ff */
[----:B------:R1:W-:Y:S01]  /*af70*/  LDGSTS.E [R22+0x19e00], [R10.64], P4 ;  /* 0x19e000000a167fae */ /* 0x0003e2000a121844 */
[----:B------:R-:W-:Y:S01]  /*af80*/  ISETP.NE.U32.AND P4, PT, R207, R202, PT ;  /* 0x000000cacf00720c */ /* 0x000fe20003f85070 */
[----:B------:R-:W-:Y:S02]  /*af90*/  IMAD.SHL.U32 R23, R23, 0x20, RZ ;  /* 0x0000002017177824 */ /* 0x000fe400078e00ff */
[----:B------:R-:W-:Y:S01]  /*afa0*/  IMAD.SHL.U32 R24, R24, 0x20, RZ ;  /* 0x0000002018187824 */ /* 0x000fe200078e00ff */
[----:B------:R-:W0:Y:S02]  /*afb0*/  LDGDEPBAR ;  /* 0x00000000000079af */ /* 0x000e240000000000 */
[----:B------:R-:W-:Y:S02]  /*afc0*/  LEA R2, P6, R23, R2, 0x2 ;  /* 0x0000000217027211 */ /* 0x000fe400078c10ff */
[C---:B------:R-:W-:Y:S02]  /*afd0*/  LEA R7, P5, R24.reuse, R7, 0x2 ;  /* 0x0000000718077211 */ /* 0x040fe400078a10ff */
[----:B------:R-:W-:-:S02]  /*afe0*/  SHF.L.U64.HI R24, R24, 0x2, R179 ;  /* 0x0000000218187819 */ /* 0x000fc400000102b3 */
[----:B------:R-:W-:-:S03]  /*aff0*/  SHF.L.U64.HI R23, R23, 0x2, R196 ;  /* 0x0000000217177819 */ /* 0x000fc600000102c4 */
[----:B------:R-:W-:Y:S02]  /*b000*/  IMAD.X R6, R6, 0x1, R24, P5 ;  /* 0x0000000106067824 */ /* 0x000fe400028e0618 */
[----:B------:R-:W-:Y:S01]  /*b010*/  IMAD.X R0, R0, 0x1, R23, P6 ;  /* 0x0000000100007824 */ /* 0x000fe200030e0617 */
[----:B-1----:R-:W-:Y:S01]  /*b020*/  @!P4 CALL.REL.NOINC `(.L_x_0) ;  /* 0x000000100000c944 */ /* 0x002fe20003c00000 */
[----:B------:R-:W-:Y:S05]  /*b030*/  BRA `(.L_x_1) ;  /* 0xffffd10000007947 */ /* 0x000fea000383ffff */
.L_x_0:
[----:B----4-:R-:W-:-:S04]  /*b040*/  DEPBAR.LE SB0, 0x0 ;  /* 0x000080000000791a */ /* 0x010fc80000000000 */
[----:B------:R-:W-:Y:S01]  /*b050*/  IMAD.MOV.U32 R6, RZ, RZ, R68 ;  /* 0x000000ffff067224 */ /* 0x000fe200078e0044 */
[C---:B------:R-:W-:Y:S01]  /*b060*/  LOP3.LUT R3, R214.reuse, 0x20, RZ, 0x3c, !PT ;  /* 0x00000020d6037812 */ /* 0x040fe200078e3cff */
[----:B------:R-:W-:Y:S01]  /*b070*/  IMAD.MOV.U32 R7, RZ, RZ, R69 ;  /* 0x000000ffff077224 */ /* 0x000fe200078e0045 */
[C---:B------:R-:W-:Y:S01]  /*b080*/  LOP3.LUT R2, R214.reuse, 0x40, RZ, 0x3c, !PT ;  /* 0x00000040d6027812 */ /* 0x040fe200078e3cff */
[----:B------:R-:W-:Y:S01]  /*b090*/  IMAD.MOV.U32 R10, RZ, RZ, R64 ;  /* 0x000000ffff0a7224 */ /* 0x000fe200078e0040 */
[----:B------:R-:W-:Y:S01]  /*b0a0*/  LOP3.LUT R0, R214, 0x60, RZ, 0x3c, !PT ;  /* 0x00000060d6007812 */ /* 0x000fe200078e3cff */
[----:B------:R-:W-:Y:S01]  /*b0b0*/  IMAD.MOV.U32 R11, RZ, RZ, R65 ;  /* 0x000000ffff0b7224 */ /* 0x000fe200078e0041 */
[----:B------:R-:W-:Y:S01]  /*b0c0*/  ISETP.GE.AND P5, PT, R200, c[0x0][0x178], PT ;  /* 0x00005e00c8007a0c */ /* 0x000fe20003fa6270 */
[----:B------:R-:W-:Y:S01]  /*b0d0*/  IMAD.MOV.U32 R4, RZ, RZ, R116 ;  /* 0x000000ffff047224 */ /* 0x000fe200078e0074 */
[C---:B------:R-:W-:Y:S01]  /*b0e0*/  ISETP.GE.AND P6, PT, R199.reuse, c[0x0][0x17c], PT ;  /* 0x00005f00c7007a0c */ /* 0x040fe20003fc6270 */
[----:B------:R-:W-:Y:S01]  /*b0f0*/  IMAD.MOV.U32 R5, RZ, RZ, R117 ;  /* 0x000000ffff057224 */ /* 0x000fe200078e0075 */
[----:B------:R-:W-:Y:S01]  /*b100*/  BAR.SYNC.DEFER_BLOCKING 0x0 ;  /* 0x0000000000007b1d */ /* 0x000fe20000010000 */
[----:B------:R-:W-:Y:S01]  /*b110*/  IMAD.MOV.U32 R68, RZ, RZ, R118 ;  /* 0x000000ffff447224 */ /* 0x000fe200078e0076 */
[----:B------:R-:W-:Y:S01]  /*b120*/  ISETP.LT.AND P5, PT, R199, c[0x0][0x17c], !P5 ;  /* 0x00005f00c7007a0c */ /* 0x000fe20006fa1270 */
[----:B------:R-:W-:Y:S01]  /*b130*/  IMAD.MOV.U32 R69, RZ, RZ, R119 ;  /* 0x000000ffff457224 */ /* 0x000fe200078e0077 */
[----:B------:R-:W-:Y:S01]  /*b140*/  ISETP.LT.AND P6, PT, R201, c[0x0][0x178], !P6 ;  /* 0x00005e00c9007a0c */ /* 0x000fe200077c1270 */
[----:B------:R-:W-:-:S02]  /*b150*/  IMAD.MOV.U32 R8, RZ, RZ, R36 ;  /* 0x000000ffff087224 */ /* 0x000fc400078e0024 */
[----:B------:R-:W-:Y:S02]  /*b160*/  IMAD.MOV.U32 R9, RZ, RZ, R37 ;  /* 0x000000ffff097224 */ /* 0x000fe400078e0025 */
[----:B------:R-:W-:Y:S02]  /*b170*/  IMAD.MOV.U32 R64, RZ, RZ, R38 ;  /* 0x000000ffff407224 */ /* 0x000fe400078e0026 */
[----:B------:R-:W-:Y:S02]  /*b180*/  IMAD.MOV.U32 R65, RZ, RZ, R39 ;  /* 0x000000ffff417224 */ /* 0x000fe400078e0027 */
[----:B------:R-:W-:Y:S02]  /*b190*/  IMAD.MOV.U32 R30, RZ, RZ, R16 ;  /* 0x000000ffff1e7224 */ /* 0x000fe400078e0010 */
[----:B------:R-:W-:Y:S02]  /*b1a0*/  IMAD.MOV.U32 R31, RZ, RZ, R17 ;  /* 0x000000ffff1f7224 */ /* 0x000fe400078e0011 */
[----:B------:R-:W-:-:S02]  /*b1b0*/  IMAD.MOV.U32 R38, RZ, RZ, R18 ;  /* 0x000000ffff267224 */ /* 0x000fc400078e0012 */
[----:B------:R-:W-:Y:S02]  /*b1c0*/  IMAD.MOV.U32 R39, RZ, RZ, R19 ;  /* 0x000000ffff277224 */ /* 0x000fe400078e0013 */
[----:B------:R-:W-:Y:S02]  /*b1d0*/  IMAD.MOV.U32 R26, RZ, RZ, R40 ;  /* 0x000000ffff1a7224 */ /* 0x000fe400078e0028 */
[----:B------:R-:W-:Y:S01]  /*b1e0*/  IMAD.MOV.U32 R27, RZ, RZ, R41 ;  /* 0x000000ffff1b7224 */ /* 0x000fe200078e0029 */
[----:B------:R-:W-:Y:S01]  /*b1f0*/  STS.128 [R204], R4 ;  /* 0x00000004cc007388 */ /* 0x000fe20000000c00 */
[----:B------:R-:W-:Y:S02]  /*b200*/  IMAD.MOV.U32 R24, RZ, RZ, R48 ;  /* 0x000000ffff187224 */ /* 0x000fe400078e0030 */
[----:B------:R-:W-:Y:S01]  /*b210*/  IMAD.MOV.U32 R25, RZ, RZ, R49 ;  /* 0x000000ffff197224 */ /* 0x000fe200078e0031 */
[----:B------:R1:W-:Y:S01]  /*b220*/  STS.128 [R204+0x80], R68 ;  /* 0x00008044cc007388 */ /* 0x0003e20000000c00 */
[----:B------:R-:W-:-:S02]  /*b230*/  IMAD.MOV.U32 R40, RZ, RZ, R50 ;  /* 0x000000ffff287224 */ /* 0x000fc400078e0032 */
[----:B------:R-:W-:Y:S01]  /*b240*/  IMAD.MOV.U32 R41, RZ, RZ, R51 ;  /* 0x000000ffff297224 */ /* 0x000fe200078e0033 */
[----:B------:R-:W-:Y:S01]  /*b250*/  STS.128 [R204+0x400], R8 ;  /* 0x00040008cc007388 */ /* 0x000fe20000000c00 */
[----:B------:R-:W-:Y:S02]  /*b260*/  IMAD.MOV.U32 R28, RZ, RZ, R180 ;  /* 0x000000ffff1c7224 */ /* 0x000fe400078e00b4 */
[----:B------:R-:W-:Y:S01]  /*b270*/  IMAD.MOV.U32 R29, RZ, RZ, R181 ;  /* 0x000000ffff1d7224 */ /* 0x000fe200078e00b5 */
[----:B------:R-:W-:Y:S01]  /*b280*/  STS.128 [R204+0x480], R64 ;  /* 0x00048040cc007388 */ /* 0x000fe20000000c00 */
[----:B------:R-:W-:Y:S02]  /*b290*/  IMAD.MOV.U32 R36, RZ, RZ, R182 ;  /* 0x000000ffff247224 */ /* 0x000fe400078e00b6 */
[----:B------:R-:W-:Y:S01]  /*b2a0*/  IMAD.MOV.U32 R37, RZ, RZ, R183 ;  /* 0x000000ffff257224 */ /* 0x000fe200078e00b7 */
[----:B------:R-:W-:Y:S01]  /*b2b0*/  BAR.SYNC.DEFER_BLOCKING 0x0 ;  /* 0x0000000000007b1d */ /* 0x000fe20000010000 */
        /* <DEDUP_REMOVED lines=9> */
[----:B------:R-:W-:Y:S02]  /*b350*/  IMAD.MOV.U32 R59, RZ, RZ, R85 ;  /* 0x000000ffff3b7224 */ /* 0x000fe400078e0055 */
[----:B------:R-:W-:Y:S02]  /*b360*/  IMAD.MOV.U32 R52, RZ, RZ, R44 ;  /* 0x000000ffff347224 */ /* 0x000fe400078e002c */
[----:B------:R-:W-:Y:S01]  /*b370*/  IMAD.MOV.U32 R53, RZ, RZ, R45 ;  /* 0x000000ffff357224 */ /* 0x000fe200078e002d */
[----:B------:R-:W2:Y:S01]  /*b380*/  LDS.128 R20, [R214] ;  /* 0x00000000d6147984 */ /* 0x000ea20000000c00 */
[----:B------:R-:W-:-:S02]  /*b390*/  IMAD.MOV.U32 R80, RZ, RZ, R46 ;  /* 0x000000ffff507224 */ /* 0x000fc400078e002e */
[----:B------:R-:W-:Y:S01]  /*b3a0*/  IMAD.MOV.U32 R81, RZ, RZ, R47 ;  /* 0x000000ffff517224 */ /* 0x000fe200078e002f */
[----:B------:R-:W-:Y:S01]  /*b3b0*/  LDS.128 R16, [R3] ;  /* 0x0000000003107984 */ /* 0x000fe20000000c00 */
[----:B------:R-:W-:Y:S02]  /*b3c0*/  IMAD.MOV.U32 R56, RZ, RZ, R12 ;  /* 0x000000ffff387224 */ /* 0x000fe400078e000c */
[----:B------:R-:W-:Y:S01]  /*b3d0*/  IMAD.MOV.U32 R57, RZ, RZ, R13 ;  /* 0x000000ffff397224 */ /* 0x000fe200078e000d */
[----:B------:R-:W-:Y:S01]  /*b3e0*/  LDS.128 R8, [R2] ;  /* 0x0000000002087984 */ /* 0x000fe20000000c00 */
[----:B------:R-:W-:Y:S02]  /*b3f0*/  IMAD.MOV.U32 R84, RZ, RZ, R14 ;  /* 0x000000ffff547224 */ /* 0x000fe400078e000e */
[----:B------:R-:W-:Y:S01]  /*b400*/  IMAD.MOV.U32 R85, RZ, RZ, R15 ;  /* 0x000000ffff557224 */ /* 0x000fe200078e000f */
[----:B------:R-:W-:Y:S01]  /*b410*/  LDS.128 R4, [R0] ;  /* 0x0000000000047984 */ /* 0x000fe20000000c00 */
[----:B-1----:R-:W-:-:S02]  /*b420*/  IMAD.MOV.U32 R70, RZ, RZ, R104 ;  /* 0x000000ffff467224 */ /* 0x002fc400078e0068 */
[----:B------:R-:W-:Y:S01]  /*b430*/  IMAD.MOV.U32 R71, RZ, RZ, R105 ;  /* 0x000000ffff477224 */ /* 0x000fe200078e0069 */
[----:B------:R-:W-:Y:S01]  /*b440*/  BAR.SYNC.DEFER_BLOCKING 0x0 ;  /* 0x0000000000007b1d */ /* 0x000fe20000010000 */
        /* <DEDUP_REMOVED lines=9> */
[----:B------:R-:W-:Y:S02]  /*b4e0*/  IMAD.MOV.U32 R113, RZ, RZ, R99 ;  /* 0x000000ffff717224 */ /* 0x000fe400078e0063 */
[----:B------:R-:W-:-:S02]  /*b4f0*/  IMAD.MOV.U32 R98, RZ, RZ, R132 ;  /* 0x000000ffff627224 */ /* 0x000fc400078e0084 */
[----:B------:R-:W-:Y:S01]  /*b500*/  IMAD.MOV.U32 R99, RZ, RZ, R133 ;  /* 0x000000ffff637224 */ /* 0x000fe200078e0085 */
[----:B------:R-:W-:Y:S01]  /*b510*/  STS.128 [R204], R24 ;  /* 0x00000018cc007388 */ /* 0x000fe20000000c00 */
[----:B------:R-:W-:Y:S02]  /*b520*/  IMAD.MOV.U32 R96, RZ, RZ, R128 ;  /* 0x000000ffff607224 */ /* 0x000fe400078e0080 */
[----:B------:R-:W-:Y:S01]  /*b530*/  IMAD.MOV.U32 R97, RZ, RZ, R129 ;  /* 0x000000ffff617224 */ /* 0x000fe200078e0081 */
[----:B------:R1:W-:Y:S01]  /*b540*/  STS.128 [R204+0x80], R40 ;  /* 0x00008028cc007388 */ /* 0x0003e20000000c00 */
[----:B------:R-:W-:Y:S02]  /*b550*/  IMAD.MOV.U32 R132, RZ, RZ, R130 ;  /* 0x000000ffff847224 */ /* 0x000fe400078e0082 */
[----:B------:R-:W-:Y:S01]  /*b560*/  IMAD.MOV.U32 R133, RZ, RZ, R131 ;  /* 0x000000ffff857224 */ /* 0x000fe200078e0083 */
[----:B------:R-:W-:Y:S01]  /*b570*/  STS.128 [R204+0x400], R28 ;  /* 0x0004001ccc007388 */ /* 0x000fe20000000c00 */
[----:B------:R-:W-:-:S02]  /*b580*/  IMAD.MOV.U32 R130, RZ, RZ, R120 ;  /* 0x000000ffff827224 */ /* 0x000fc400078e0078 */
[----:B------:R-:W-:Y:S01]  /*b590*/  IMAD.MOV.U32 R131, RZ, RZ, R121 ;  /* 0x000000ffff837224 */ /* 0x000fe200078e0079 */
[----:B------:R-:W-:Y:S01]  /*b5a0*/  STS.128 [R204+0x480], R36 ;  /* 0x00048024cc007388 */ /* 0x000fe20000000c00 */
[----:B------:R-:W-:Y:S02]  /*b5b0*/  IMAD.MOV.U32 R120, RZ, RZ, R138 ;  /* 0x000000ffff787224 */ /* 0x000fe400078e008a */
[----:B------:R-:W-:Y:S01]  /*b5c0*/  IMAD.MOV.U32 R121, RZ, RZ, R139 ;  /* 0x000000ffff797224 */ /* 0x000fe200078e008b */
[----:B------:R-:W-:Y:S01]  /*b5d0*/  BAR.SYNC.DEFER_BLOCKING 0x0 ;  /* 0x0000000000007b1d */ /* 0x000fe20000010000 */
[----:B------:R-:W-:Y:S02]  /*b5e0*/  IMAD.MOV.U32 R128, RZ, RZ, R136 ;  /* 0x000000ffff807224 */ /* 0x000fe400078e0088 */
[----:B------:R-:W-:Y:S02]  /*b5f0*/  IMAD.MOV.U32 R129, RZ, RZ, R137 ;  /* 0x000000ffff817224 */ /* 0x000fe400078e0089 */
[----:B-1----:R-:W-:-:S02]  /*b600*/  IMAD.MOV.U32 R42, RZ, RZ, R76 ;  /* 0x000000ffff2a7224 */ /* 0x002fc400078e004c */
        /* <DEDUP_REMOVED lines=9> */
[----:B------:R-:W1:Y:S01]  /*b6a0*/  LDS.128 R36, [R214] ;  /* 0x00000000d6247984 */ /* 0x000e620000000c00 */
[----:B------:R-:W-:Y:S02]  /*b6b0*/  IMAD.MOV.U32 R140, RZ, RZ, R150 ;  /* 0x000000ffff8c7224 */ /* 0x000fe400078e0096 */
[----:B------:R-:W-:Y:S01]  /*b6c0*/  IMAD.MOV.U32 R141, RZ, RZ, R151 ;  /* 0x000000ffff8d7224 */ /* 0x000fe200078e0097 */
[----:B------:R-:W3:Y:S01]  /*b6d0*/  LDS.128 R32, [R3] ;  /* 0x0000000003207984 */ /* 0x000ee20000000c00 */
[----:B------:R-:W-:-:S02]  /*b6e0*/  IMAD R116, R200, c[0x0][0x194], RZ ;  /* 0x00006500c8747a24 */ /* 0x000fc400078e02ff */
[----:B------:R-:W-:Y:S01]  /*b6f0*/  IMAD.MOV.U32 R117, RZ, RZ, c[0x0][0x194] ;  /* 0x00006500ff757624 */ /* 0x000fe200078e00ff */
[----:B------:R-:W4:Y:S02]  /*b700*/  LDS.128 R28, [R2] ;  /* 0x00000000021c7984 */ /* 0x000f240000000c00 */
[C---:B------:R-:W-:Y:S01]  /*b710*/  LEA R118, P4, R116.reuse, c[0x0][0x170], 0x2 ;  /* 0x00005c0074767a11 */ /* 0x040fe200078810ff */
[----:B------:R-:W-:Y:S01]  /*b720*/  IMAD R117, R117, 0x80, R116 ;  /* 0x0000008075757824 */ /* 0x000fe200078e0274 */
[----:B------:R-:W5:Y:S02]  /*b730*/  LDS.128 R24, [R0] ;  /* 0x0000000000187984 */ /* 0x000f640000000c00 */
[----:B------:R-:W-:Y:S02]  /*b740*/  LEA.HI.X.SX32 R119, R116, c[0x0][0x174], 0x2, P4 ;  /* 0x00005d0074777a11 */ /* 0x000fe400020f16ff */
[----:B------:R-:W-:Y:S01]  /*b750*/  BAR.SYNC.DEFER_BLOCKING 0x0 ;  /* 0x0000000000007b1d */ /* 0x000fe20000010000 */
[----:B------:R-:W-:-:S04]  /*b760*/  LEA R116, P4, R117, c[0x0][0x170], 0x2 ;  /* 0x00005c0075747a11 */ /* 0x000fc800078810ff */
[----:B------:R-:W-:Y:S02]  /*b770*/  LEA.HI.X.SX32 R117, R117, c[0x0][0x174], 0x2, P4 ;  /* 0x00005d0075757a11 */ /* 0x000fe400020f16ff */
[----:B------:R-:W-:Y:S02]  /*b780*/  ISETP.LT.AND P4, PT, R200, c[0x0][0x178], !P0 ;  /* 0x00005e00c8007a0c */ /* 0x000fe40004781270 */
[----:B------:R-:W-:Y:S01]  /*b790*/  ISETP.LT.AND P0, PT, R201, c[0x0][0x178], !P0 ;  /* 0x00005e00c9007a0c */ /* 0x000fe20004701270 */
[----:B------:R-:W-:Y:S04]  /*b7a0*/  STS.128 [R204], R48 ;  /* 0x00000030cc007388 */ /* 0x000fe80000000c00 */
[----:B------:R1:W-:Y:S04]  /*b7b0*/  STS.128 [R204+0x80], R72 ;  /* 0x00008048cc007388 */ /* 0x0003e80000000c00 */
[----:B------:R-:W-:Y:S04]  /*b7c0*/  STS.128 [R204+0x400], R40 ;  /* 0x00040028cc007388 */ /* 0x000fe80000000c00 */
[----:B------:R-:W-:Y:S04]  /*b7d0*/  STS.128 [R204+0x480], R76 ;  /* 0x0004804ccc007388 */ /* 0x000fe80000000c00 */
[----:B------:R-:W-:Y:S01]  /*b7e0*/  BAR.SYNC.DEFER_BLOCKING 0x0 ;  /* 0x0000000000007b1d */ /* 0x000fe20000010000 */
[----:B-1----:R-:W-:-:S02]  /*b7f0*/  IMAD.MOV.U32 R74, RZ, RZ, R164 ;  /* 0x000000ffff4a7224 */ /* 0x002fc400078e00a4 */
[----:B------:R-:W-:Y:S02]  /*b800*/  IMAD.MOV.U32 R75, RZ, RZ, R165 ;  /* 0x000000ffff4b7224 */ /* 0x000fe400078e00a5 */
[----:B------:R-:W-:Y:S02]  /*b810*/  IMAD.MOV.U32 R72, RZ, RZ, R108 ;  /* 0x000000ffff487224 */ /* 0x000fe400078e006c */
[----:B------:R-:W-:Y:S02]  /*b820*/  IMAD.MOV.U32 R73, RZ, RZ, R109 ;  /* 0x000000ffff497224 */ /* 0x000fe400078e006d */
[----:B------:R-:W-:Y:S02]  /*b830*/  IMAD.MOV.U32 R164, RZ, RZ, R110 ;  /* 0x000000ffffa47224 */ /* 0x000fe400078e006e */
[----:B------:R-:W-:Y:S01]  /*b840*/  IMAD.MOV.U32 R165, RZ, RZ, R111 ;  /* 0x000000ffffa57224 */ /* 0x000fe200078e006f */
[----:B------:R-:W1:Y:S04]  /*b850*/  LDS.128 R48, [R214] ;  /* 0x00000000d6307984 */ /* 0x000e680000000c00 */
[----:B------:R-:W-:Y:S04]  /*b860*/  LDS.128 R44, [R3] ;  /* 0x00000000032c7984 */ /* 0x000fe80000000c00 */
[----:B------:R-:W-:Y:S04]  /*b870*/  LDS.128 R40, [R2] ;  /* 0x0000000002287984 */ /* 0x000fe80000000c00 */
[----:B------:R-:W-:Y:S04]  /*b880*/  LDS.128 R12, [R0] ;  /* 0x00000000000c7984 */ /* 0x000fe80000000c00 */
[----:B------:R-:W-:Y:S06]  /*b890*/  BAR.SYNC.DEFER_BLOCKING 0x0 ;  /* 0x0000000000007b1d */ /* 0x000fec0000010000 */
[----:B------:R-:W-:Y:S04]  /*b8a0*/  STS.128 [R204], R52 ;  /* 0x00000034cc007388 */ /* 0x000fe80000000c00 */
[----:B------:R-:W-:Y:S04]  /*b8b0*/  STS.128 [R204+0x80], R80 ;  /* 0x00008050cc007388 */ /* 0x000fe80000000c00 */
[----:B------:R-:W-:Y:S04]  /*b8c0*/  STS.128 [R204+0x400], R56 ;  /* 0x00040038cc007388 */ /* 0x000fe80000000c00 */
[----:B------:R1:W-:Y:S04]  /*b8d0*/  STS.128 [R204+0x480], R84 ;  /* 0x00048054cc007388 */ /* 0x0003e80000000c00 */
[----:B------:R-:W-:Y:S01]  /*b8e0*/  BAR.SYNC.DEFER_BLOCKING 0x0 ;  /* 0x0000000000007b1d */ /* 0x000fe20000010000 */
[----:B-1----:R-:W-:-:S02]  /*b8f0*/  IMAD.MOV.U32 R86, RZ, RZ, R100 ;  /* 0x000000ffff567224 */ /* 0x002fc400078e0064 */
[----:B------:R-:W-:Y:S02]  /*b900*/  IMAD.MOV.U32 R87, RZ, RZ, R101 ;  /* 0x000000ffff577224 */ /* 0x000fe400078e0065 */
[----:B------:R-:W-:Y:S02]  /*b910*/  IMAD.MOV.U32 R84, RZ, RZ, R92 ;  /* 0x000000ffff547224 */ /* 0x000fe400078e005c */
[----:B------:R-:W-:Y:S02]  /*b920*/  IMAD.MOV.U32 R85, RZ, RZ, R93 ;  /* 0x000000ffff557224 */ /* 0x000fe400078e005d */
[----:B------:R-:W-:Y:S02]  /*b930*/  IMAD.MOV.U32 R100, RZ, RZ, R94 ;  /* 0x000000ffff647224 */ /* 0x000fe400078e005e */
[----:B------:R-:W-:Y:S01]  /*b940*/  IMAD.MOV.U32 R101, RZ, RZ, R95 ;  /* 0x000000ffff657224 */ /* 0x000fe200078e005f */
[----:B------:R-:W1:Y:S01]  /*b950*/  LDS.128 R64, [R214] ;  /* 0x00000000d6407984 */ /* 0x000e620000000c00 */
[----:B------:R-:W-:-:S02]  /*b960*/  IMAD.MOV.U32 R94, RZ, RZ, R124 ;  /* 0x000000ffff5e7224 */ /* 0x000fc400078e007c */
[----:B------:R-:W-:Y:S01]  /*b970*/  IMAD.MOV.U32 R95, RZ, RZ, R125 ;  /* 0x000000ffff5f7224 */ /* 0x000fe200078e007d */
[----:B------:R-:W1:Y:S01]  /*b980*/  LDS.128 R60, [R3] ;  /* 0x00000000033c7984 */ /* 0x000e620000000c00 */
[----:B------:R-:W-:Y:S02]  /*b990*/  IMAD.MOV.U32 R92, RZ, RZ, R172 ;  /* 0x000000ffff5c7224 */ /* 0x000fe400078e00ac */
[----:B------:R-:W-:Y:S01]  /*b9a0*/  IMAD.MOV.U32 R93, RZ, RZ, R173 ;  /* 0x000000ffff5d7224 */ /* 0x000fe200078e00ad */
[----:B------:R-:W1:Y:S01]  /*b9b0*/  LDS.128 R56, [R2] ;  /* 0x0000000002387984 */ /* 0x000e620000000c00 */
[----:B------:R-:W-:Y:S02]  /*b9c0*/  IMAD.MOV.U32 R124, RZ, RZ, R174 ;  /* 0x000000ffff7c7224 */ /* 0x000fe400078e00ae */
[----:B------:R-:W-:Y:S01]  /*b9d0*/  IMAD.MOV.U32 R125, RZ, RZ, R175 ;  /* 0x000000ffff7d7224 */ /* 0x000fe200078e00af */
[----:B------:R-:W1:Y:S04]  /*b9e0*/  LDS.128 R52, [R0] ;  /* 0x0000000000347984 */ /* 0x000e680000000c00 */
[----:B------:R-:W-:Y:S06]  /*b9f0*/  BAR.SYNC.DEFER_BLOCKING 0x0 ;  /* 0x0000000000007b1d */ /* 0x000fec0000010000 */
[----:B------:R-:W-:Y:S04]  /*ba00*/  STS.128 [R204], R68 ;  /* 0x00000044cc007388 */ /* 0x000fe80000000c00 */
[----:B------:R-:W-:Y:S04]  /*ba10*/  STS.128 [R204+0x80], R104 ;  /* 0x00008068cc007388 */ /* 0x000fe80000000c00 */
[----:B------:R-:W-:Y:S04]  /*ba20*/  STS.128 [R204+0x400], R72 ;  /* 0x00040048cc007388 */ /* 0x000fe80000000c00 */
[----:B------:R-:W-:Y:S04]  /*ba30*/  STS.128 [R204+0x480], R164 ;  /* 0x000480a4cc007388 */ /* 0x000fe80000000c00 */
[----:B------:R-:W-:Y:S06]  /*ba40*/  BAR.SYNC.DEFER_BLOCKING 0x0 ;  /* 0x0000000000007b1d */ /* 0x000fec0000010000 */
        /* <DEDUP_REMOVED lines=8> */
[----:B------:R-:W-:Y:S04]  /*bad0*/  STS.128 [R204+0x480], R112 ;  /* 0x00048070cc007388 */ /* 0x000fe80000000c00 */
[----:B------:R-:W-:Y:S06]  /*bae0*/  BAR.SYNC.DEFER_BLOCKING 0x0 ;  /* 0x0000000000007b1d */ /* 0x000fec0000010000 */
[----:B------:R-:W1:Y:S04]  /*baf0*/  LDS.128 R112, [R214] ;  /* 0x00000000d6707984 */ /* 0x000e680000000c00 */
[----:B------:R-:W1:Y:S04]  /*bb00*/  LDS.128 R108, [R3] ;  /* 0x00000000036c7984 */ /* 0x000e680000000c00 */
[----:B------:R-:W1:Y:S04]  /*bb10*/  LDS.128 R104, [R2] ;  /* 0x0000000002687984 */ /* 0x000e680000000c00 */
[----:B------:R-:W1:Y:S04]  /*bb20*/  LDS.128 R84, [R0] ;  /* 0x0000000000547984 */ /* 0x000e680000000c00 */
[----:B------:R-:W-:Y:S06]  /*bb30*/  BAR.SYNC.DEFER_BLOCKING 0x0 ;  /* 0x0000000000007b1d */ /* 0x000fec0000010000 */
[----:B------:R-:W-:Y:S04]  /*bb40*/  STS.128 [R204], R92 ;  /* 0x0000005ccc007388 */ /* 0x000fe80000000c00 */
[----:B------:R1:W-:Y:S04]  /*bb50*/  STS.128 [R204+0x80], R124 ;  /* 0x0000807ccc007388 */ /* 0x0003e80000000c00 */
[----:B------:R-:W-:Y:S04]  /*bb60*/  STS.128 [R204+0x400], R96 ;  /* 0x00040060cc007388 */ /* 0x000fe80000000c00 */
[----:B------:R-:W-:Y:S04]  /*bb70*/  STS.128 [R204+0x480], R132 ;  /* 0x00048084cc007388 */ /* 0x000fe80000000c00 */
[----:B------:R-:W-:Y:S01]  /*bb80*/  BAR.SYNC.DEFER_BLOCKING 0x0 ;  /* 0x0000000000007b1d */ /* 0x000fe20000010000 */
[C---:B-1----:R-:W-:Y:S01]  /*bb90*/  IMAD R125, R199.reuse, c[0x0][0x198], RZ ;  /* 0x00006600c77d7a24 */ /* 0x042fe200078e02ff */
[----:B------:R-:W-:-:S04]  /*bba0*/  IADD3 R126, R199, 0x5, RZ ;  /* 0x00000005c77e7810 */ /* 0x000fc80007ffe0ff */
[----:B------:R-:W-:Y:S01]  /*bbb0*/  IADD3 R127, R125, c[0x0][0x198], RZ ;  /* 0x000066007d7f7a10 */ /* 0x000fe20007ffe0ff */
[----:B------:R-:W1:Y:S04]  /*bbc0*/  LDS.128 R92, [R214] ;  /* 0x00000000d65c7984 */ /* 0x000e680000000c00 */
[----:B------:R-:W-:Y:S04]  /*bbd0*/  LDS.128 R88, [R3] ;  /* 0x0000000003587984 */ /* 0x000fe80000000c00 */
[----:B------:R-:W-:Y:S04]  /*bbe0*/  LDS.128 R100, [R2] ;  /* 0x0000000002647984 */ /* 0x000fe80000000c00 */
[----:B------:R-:W-:Y:S04]  /*bbf0*/  LDS.128 R96, [R0] ;  /* 0x0000000000607984 */ /* 0x000fe80000000c00 */
[----:B------:R-:W-:Y:S06]  /*bc00*/  BAR.SYNC.DEFER_BLOCKING 0x0 ;  /* 0x0000000000007b1d */ /* 0x000fec0000010000 */
[----:B------:R1:W-:Y:S04]  /*bc10*/  STS.128 [R204], R128 ;  /* 0x00000080cc007388 */ /* 0x0003e80000000c00 */
[----:B------:R2:W-:Y:S04]  /*bc20*/  STS.128 [R204+0x80], R120 ;  /* 0x00008078cc007388 */ /* 0x0005e80000000c00 */
[----:B------:R-:W-:Y:S04]  /*bc30*/  STS.128 [R204+0x400], R136 ;  /* 0x00040088cc007388 */ /* 0x000fe80000000c00 */
[----:B------:R-:W-:Y:S04]  /*bc40*/  STS.128 [R204+0x480], R140 ;  /* 0x0004808ccc007388 */ /* 0x000fe80000000c00 */
[----:B------:R-:W-:Y:S01]  /*bc50*/  BAR.SYNC.DEFER_BLOCKING 0x0 ;  /* 0x0000000000007b1d */ /* 0x000fe20000010000 */
[----:B-1----:R-:W-:-:S02]  /*bc60*/  IADD3 R129, R127, c[0x0][0x198], RZ ;  /* 0x000066007f817a10 */ /* 0x002fc40007ffe0ff */
[----:B------:R-:W-:Y:S01]  /*bc70*/  IADD3 R128, R199, 0x6, RZ ;  /* 0x00000006c7807810 */ /* 0x000fe20007ffe0ff */
[----:B--2---:R-:W-:-:S04]  /*bc80*/  IMAD.WIDE R120, R125, 0x4, R118 ;  /* 0x000000047d787825 */ /* 0x004fc800078e0276 */
[----:B------:R-:W-:-:S04]  /*bc90*/  IMAD.WIDE R122, R125, 0x4, R116 ;  /* 0x000000047d7a7825 */ /* 0x000fc800078e0274 */
[----:B------:R-:W-:Y:S01]  /*bca0*/  IMAD.WIDE R124, R127, 0x4, R118 ;  /* 0x000000047f7c7825 */ /* 0x000fe200078e0276 */
[----:B------:R1:W-:Y:S01]  /*bcb0*/  @P5 STG.E [R120.64], R20 ;  /* 0x0000001478005986 */ /* 0x0003e2000c101904 */
[----:B------:R-:W-:-:S03]  /*bcc0*/  ISETP.GE.AND P5, PT, R126, c[0x0][0x17c], PT ;  /* 0x00005f007e007a0c */ /* 0x000fc60003fa6270 */
[----:B------:R2:W-:Y:S01]  /*bcd0*/  @P6 STG.E [R122.64], R36 ;  /* 0x000000247a006986 */ /* 0x0005e2000c101904 */
[----:B------:R-:W-:Y:S02]  /*bce0*/  ISETP.LT.AND P6, PT, R200, c[0x0][0x178], !P3 ;  /* 0x00005e00c8007a0c */ /* 0x000fe40005fc1270 */
[----:B------:R-:W-:Y:S01]  /*bcf0*/  ISETP.LT.AND P3, PT, R201, c[0x0][0x178], !P3 ;  /* 0x00005e00c9007a0c */ /* 0x000fe20005f61270 */
[----:B------:R3:W-:Y:S01]  /*bd00*/  @P4 STG.E [R124.64], R21 ;  /* 0x000000157c004986 */ /* 0x0007e2000c101904 */
[----:B------:R-:W-:Y:S01]  /*bd10*/  ISETP.GE.AND P4, PT, R128, c[0x0][0x17c], PT ;  /* 0x00005f0080007a0c */ /* 0x000fe20003f86270 */
[----:B-1----:R-:W-:Y:S02]  /*bd20*/  IMAD.WIDE R120, R127, 0x4, R116 ;  /* 0x000000047f787825 */ /* 0x002fe400078e0274 */
[----:B------:R-:W1:Y:S02]  /*bd30*/  LDS.128 R212, [R214] ;  /* 0x00000000d6d47984 */ /* 0x000e640000000c00 */
[----:B--2---:R-:W-:-:S02]  /*bd40*/  IMAD.WIDE R122, R129, 0x4, R118 ;  /* 0x00000004817a7825 */ /* 0x004fc400078e0276 */
[----:B------:R2:W-:Y:S01]  /*bd50*/  @P0 STG.E [R120.64], R37 ;  /* 0x0000002578000986 */ /* 0x0005e2000c101904 */
[----:B------:R-:W-:Y:S02]  /*bd60*/  ISETP.LT.AND P0, PT, R200, c[0x0][0x178], !P1 ;  /* 0x00005e00c8007a0c */ /* 0x000fe40004f01270 */
[----:B------:R-:W-:Y:S01]  /*bd70*/  ISETP.LT.AND P1, PT, R201, c[0x0][0x178], !P1 ;  /* 0x00005e00c9007a0c */ /* 0x000fe20004f21270 */
[C---:B------:R-:W-:Y:S01]  /*bd80*/  IMAD.WIDE R126, R129.reuse, 0x4, R116 ;  /* 0x00000004817e7825 */ /* 0x040fe200078e0274 */
[----:B------:R-:W-:Y:S01]  /*bd90*/  IADD3 R129, R129, c[0x0][0x198], RZ ;  /* 0x0000660081817a10 */ /* 0x000fe20007ffe0ff */
[----:B------:R4:W-:Y:S01]  /*bda0*/  @P6 STG.E [R122.64], R16 ;  /* 0x000000107a006986 */ /* 0x0009e2000c101904 */
[----:B------:R-:W-:Y:S02]  /*bdb0*/  IADD3 R36, R199, 0x7, RZ ;  /* 0x00000007c7247810 */ /* 0x000fe40007ffe0ff */
[C---:B---3--:R-:W-:Y:S01]  /*bdc0*/  IADD3 R125, R129.reuse, c[0x0][0x198], RZ ;  /* 0x00006600817d7a10 */ /* 0x048fe20007ffe0ff */
[----:B------:R3:W-:Y:S01]  /*bdd0*/  @P3 STG.E [R126.64], R32 ;  /* 0x000000207e003986 */ /* 0x0007e2000c101904 */
[----:B------:R-:W-:Y:S01]  /*bde0*/  IMAD.WIDE R20, R129, 0x4, R118 ;  /* 0x0000000481147825 */ /* 0x000fe200078e0276 */
[----:B------:R-:W-:-:S02]  /*bdf0*/  ISETP.GE.AND P3, PT, R36, c[0x0][0x17c], PT ;  /* 0x00005f0024007a0c */ /* 0x000fc40003f66270 */
[C---:B------:R-:W-:Y:S01]  /*be00*/  ISETP.LT.AND P6, PT, R200.reuse, c[0x0][0x178], !P2 ;  /* 0x00005e00c8007a0c */ /* 0x040fe200057c1270 */
[----:B--2---:R-:W-:Y:S01]  /*be10*/  IMAD.WIDE R36, R129, 0x4, R116 ;  /* 0x0000000481247825 */ /* 0x004fe200078e0274 */
[----:B------:R2:W-:Y:S01]  /*be20*/  @P0 STG.E [R20.64], R17 ;  /* 0x0000001114000986 */ /* 0x0005e2000c101904 */
[----:B------:R-:W-:Y:S02]  /*be30*/  ISETP.LT.AND P2, PT, R201, c[0x0][0x178], !P2 ;  /* 0x00005e00c9007a0c */ /* 0x000fe40005741270 */
[----:B------:R-:W-:Y:S01]  /*be40*/  IMAD.WIDE R120, R125, 0x4, R118 ;  /* 0x000000047d787825 */ /* 0x000fe200078e0276 */
[----:B------:R1:W-:Y:S01]  /*be50*/  @P1 STG.E [R36.64], R33 ;  /* 0x0000002124001986 */ /* 0x0003e2000c101904 */
[----:B------:R-:W-:Y:S02]  /*be60*/  ISETP.LT.AND P1, PT, R200, c[0x0][0x178], !P5 ;  /* 0x00005e00c8007a0c */ /* 0x000fe40006f21270 */
[----:B------:R-:W-:Y:S01]  /*be70*/  ISETP.LT.AND P5, PT, R201, c[0x0][0x178], !P5 ;  /* 0x00005e00c9007a0c */ /* 0x000fe20006fa1270 */
[C---:B----4-:R-:W-:Y:S01]  /*be80*/  IMAD.WIDE R122, R125.reuse, 0x4, R116 ;  /* 0x000000047d7a7825 */ /* 0x050fe200078e0274 */
[----:B------:R-:W-:-:S02]  /*be90*/  IADD3 R125, R125, c[0x0][0x198], RZ ;  /* 0x000066007d7d7a10 */ /* 0x000fc40007ffe0ff */
[----:B------:R-:W-:Y:S01]  /*bea0*/  @P6 STG.E [R120.64], R8 ;  /* 0x0000000878006986 */ /* 0x000fe2000c101904 */
[----:B---3--:R-:W-:Y:S02]  /*beb0*/  IADD3 R32, R199, 0x9, RZ ;  /* 0x00000009c7207810 */ /* 0x008fe40007ffe0ff */
[C---:B--2---:R-:W-:Y:S01]  /*bec0*/  IMAD.WIDE R16, R125.reuse, 0x4, R118 ;  /* 0x000000047d107825 */ /* 0x044fe200078e0276 */
[----:B------:R2:W-:Y:S01]  /*bed0*/  @P2 STG.E [R122.64], R28 ;  /* 0x0000001c7a002986 */ /* 0x0005e2000c101904 */
[C---:B------:R-:W-:Y:S02]  /*bee0*/  IADD3 R127, R125.reuse, c[0x0][0x198], RZ ;  /* 0x000066007d7f7a10 */ /* 0x040fe40007ffe0ff */
[--C-:B------:R-:W-:Y:S01]  /*bef0*/  IMAD.WIDE R20, R125, 0x4, R116.reuse ;  /* 0x000000047d147825 */ /* 0x100fe200078e0274 */
[----:B------:R-:W-:Y:S01]  /*bf00*/  ISETP.LT.AND P6, PT, R200, c[0x0][0x178], !P4 ;  /* 0x00005e00c8007a0c */ /* 0x000fe200067c1270 */
[----:B------:R3:W-:Y:S01]  /*bf10*/  @P1 STG.E [R16.64], R9 ;  /* 0x0000000910001986 */ /* 0x0007e2000c101904 */
[----:B------:R-:W-:Y:S01]  /*bf20*/  ISETP.LT.AND P4, PT, R201, c[0x0][0x178], !P4 ;  /* 0x00005e00c9007a0c */ /* 0x000fe20006781270 */
[C---:B-1----:R-:W-:Y:S01]  /*bf30*/  IMAD.WIDE R36, R127.reuse, 0x4, R116 ;  /* 0x000000047f247825 */ /* 0x042fe200078e0274 */
[----:B------:R-:W-:Y:S01]  /*bf40*/  ISETP.GE.AND P2, PT, R32, c[0x0][0x17c], PT ;  /* 0x00005f0020007a0c */ /* 0x000fe20003f46270 */
[----:B------:R1:W-:Y:S01]  /*bf50*/  @P5 STG.E [R20.64], R29 ;  /* 0x0000001d14005986 */ /* 0x0003e2000c101904 */
[----:B------:R-:W-:Y:S01]  /*bf60*/  ISETP.LT.AND P5, PT, R200, c[0x0][0x178], !P3 ;  /* 0x00005e00c8007a0c */ /* 0x000fe20005fa1270 */
[----:B------:R-:W-:Y:S01]  /*bf70*/  IMAD.WIDE R32, R127, 0x4, R118 ;  /* 0x000000047f207825 */ /* 0x000fe200078e0276 */
[----:B------:R-:W-:-:S02]  /*bf80*/  ISETP.LT.AND P3, PT, R201, c[0x0][0x178], !P3 ;  /* 0x00005e00c9007a0c */ /* 0x000fc40005f61270 */
[----:B------:R-:W-:Y:S02]  /*bf90*/  IADD3 R127, R127, c[0x0][0x198], RZ ;  /* 0x000066007f7f7a10 */ /* 0x000fe40007ffe0ff */
[C---:B------:R-:W-:Y:S01]  /*bfa0*/  IADD3 R124, R199.reuse, 0x8, RZ ;  /* 0x00000008c77c7810 */ /* 0x040fe20007ffe0ff */
[----:B------:R4:W-:Y:S01]  /*bfb0*/  @P6 STG.E [R32.64], R4 ;  /* 0x0000000420006986 */ /* 0x0009e2000c101904 */
[----:B--2---:R-:W-:Y:S01]  /*bfc0*/  IADD3 R28, R199, 0xb, RZ ;  /* 0x0000000bc71c7810 */ /* 0x004fe20007ffe0ff */
[C---:B---3--:R-:W-:Y:S01]  /*bfd0*/  IMAD.WIDE R8, R127.reuse, 0x4, R118 ;  /* 0x000000047f087825 */ /* 0x048fe200078e0276 */
[----:B------:R-:W-:Y:S01]  /*bfe0*/  ISETP.GE.AND P0, PT, R124, c[0x0][0x17c], PT ;  /* 0x00005f007c007a0c */ /* 0x000fe20003f06270 */
[----:B-----5:R-:W-:Y:S01]  /*bff0*/  @P4 STG.E [R36.64], R24 ;  /* 0x0000001824004986 */ /* 0x020fe2000c101904 */
[C---:B------:R-:W-:Y:S01]  /*c000*/  IADD3 R121, R127.reuse, c[0x0][0x198], RZ ;  /* 0x000066007f797a10 */ /* 0x040fe20007ffe0ff */
[----:B------:R-:W-:Y:S01]  /*c010*/  IMAD.WIDE R16, R127, 0x4, R116 ;  /* 0x000000047f107825 */ /* 0x000fe200078e0274 */
        /* <DEDUP_REMOVED lines=9> */
[----:B------:R-:W-:Y:S02]  /*c0b0*/  IADD3 R124, R199, 0xa, RZ ;  /* 0x0000000ac77c7810 */ /* 0x000fe40007ffe0ff */
[----:B------:R-:W-:Y:S01]  /*c0c0*/  IADD3 R121, R121, c[0x0][0x198], RZ ;  /* 0x0000660079797a10 */ /* 0x000fe20007ffe0ff */
[----:B------:R3:W-:Y:S01]  /*c0d0*/  @P6 STG.E [R20.64], R22 ;  /* 0x0000001614006986 */ /* 0x0007e2000c101904 */
[----:B------:R-:W-:Y:S02]  /*c0e0*/  ISETP.GE.AND P1, PT, R124, c[0x0][0x17c], PT ;  /* 0x00005f007c007a0c */ /* 0x000fe40003f26270 */
[C---:B----4-:R-:W-:Y:S01]  /*c0f0*/  IADD3 R33, R121.reuse, c[0x0][0x198], RZ ;  /* 0x0000660079217a10 */ /* 0x050fe20007ffe0ff */
[----:B--2---:R-:W-:Y:S01]  /*c100*/  IMAD.WIDE R4, R121, 0x4, R118 ;  /* 0x0000000479047825 */ /* 0x004fe200078e0276 */
[----:B------:R-:W-:Y:S01]  /*c110*/  ISETP.LT.AND P6, PT, R200, c[0x0][0x178], !P1 ;  /* 0x00005e00c8007a0c */ /* 0x000fe20004fc1270 */
[----:B------:R-:W-:Y:S01]  /*c120*/  @P0 STG.E [R28.64], R38 ;  /* 0x000000261c000986 */ /* 0x000fe2000c101904 */
[----:B------:R-:W-:Y:S01]  /*c130*/  ISETP.LT.AND P1, PT, R201, c[0x0][0x178], !P1 ;  /* 0x00005e00c9007a0c */ /* 0x000fe20004f21270 */
[----:B------:R-:W-:Y:S01]  /*c140*/  IMAD.WIDE R8, R121, 0x4, R116 ;  /* 0x0000000479087825 */ /* 0x000fe200078e0274 */
[C---:B------:R-:W-:Y:S01]  /*c150*/  IADD3 R120, R199.reuse, 0xc, RZ ;  /* 0x0000000cc7787810 */ /* 0x040fe20007ffe0ff */
[----:B------:R2:W-:Y:S01]  /*c160*/  @P3 STG.E [R4.64], R23 ;  /* 0x0000001704003986 */ /* 0x0005e2000c101904 */
[----:B------:R-:W-:Y:S01]  /*c170*/  IADD3 R24, R199, 0xd, RZ ;  /* 0x0000000dc7187810 */ /* 0x000fe20007ffe0ff */
[C---:B-1----:R-:W-:Y:S01]  /*c180*/  IMAD.WIDE R16, R33.reuse, 0x4, R118 ;  /* 0x0000000421107825 */ /* 0x042fe200078e0276 */
[----:B------:R-:W-:Y:S01]  /*c190*/  ISETP.GE.AND P5, PT, R120, c[0x0][0x17c], PT ;  /* 0x00005f0078007a0c */ /* 0x000fe20003fa6270 */
[----:B------:R1:W-:Y:S01]  /*c1a0*/  @P2 STG.E [R8.64], R39 ;  /* 0x0000002708002986 */ /* 0x0003e2000c101904 */
[----:B------:R-:W-:Y:S01]  /*c1b0*/  ISETP.LT.AND P2, PT, R200, c[0x0][0x178], !P4 ;  /* 0x00005e00c8007a0c */ /* 0x000fe20006741270 */
[----:B---3--:R-:W-:Y:S01]  /*c1c0*/  IMAD.WIDE R20, R33, 0x4, R116 ;  /* 0x0000000421147825 */ /* 0x008fe200078e0274 */
[----:B------:R-:W-:Y:S01]  /*c1d0*/  ISETP.LT.AND P4, PT, R201, c[0x0][0x178], !P4 ;  /* 0x00005e00c9007a0c */ /* 0x000fe20006781270 */
[----:B------:R3:W-:Y:S01]  /*c1e0*/  @P6 STG.E [R16.64], R18 ;  /* 0x0000001210006986 */ /* 0x0007e2000c101904 */
[----:B------:R-:W-:-:S02]  /*c1f0*/  IADD3 R33, R33, c[0x0][0x198], RZ ;  /* 0x0000660021217a10 */ /* 0x000fc40007ffe0ff */
[----:B------:R-:W-:Y:S01]  /*c200*/  ISETP.LT.AND P6, PT, R200, c[0x0][0x178], !P5 ;  /* 0x00005e00c8007a0c */ /* 0x000fe20006fc1270 */
[----:B------:R4:W-:Y:S01]  /*c210*/  @P1 STG.E [R20.64], R34 ;  /* 0x0000002214001986 */ /* 0x0009e2000c101904 */
[----:B------:R-:W-:Y:S01]  /*c220*/  ISETP.GE.AND P0, PT, R24, c[0x0][0x17c], PT ;  /* 0x00005f0018007a0c */ /* 0x000fe20003f06270 */
[C---:B--2---:R-:W-:Y:S01]  /*c230*/  IMAD.WIDE R4, R33.reuse, 0x4, R118 ;  /* 0x0000000421047825 */ /* 0x044fe200078e0276 */
[----:B------:R-:W-:Y:S02]  /*c240*/  IADD3 R23, R33, c[0x0][0x198], RZ ;  /* 0x0000660021177a10 */ /* 0x000fe40007ffe0ff */
[----:B------:R-:W-:Y:S01]  /*c250*/  ISETP.LT.AND P5, PT, R201, c[0x0][0x178], !P5 ;  /* 0x00005e00c9007a0c */ /* 0x000fe20006fa1270 */
[----:B-1----:R-:W-:Y:S01]  /*c260*/  IMAD.WIDE R8, R33, 0x4, R116 ;  /* 0x0000000421087825 */ /* 0x002fe200078e0274 */
[----:B------:R1:W-:Y:S01]  /*c270*/  @P2 STG.E [R4.64], R19 ;  /* 0x0000001304002986 */ /* 0x0003e2000c101904 */
[----:B------:R-:W-:Y:S02]  /*c280*/  IADD3 R24, R199, 0xe, RZ ;  /* 0x0000000ec7187810 */ /* 0x000fe40007ffe0ff */
[----:B---3--:R-:W-:Y:S01]  /*c290*/  IMAD.WIDE R16, R23, 0x4, R118 ;  /* 0x0000000417107825 */ /* 0x008fe200078e0276 */
[----:B------:R2:W-:Y:S01]  /*c2a0*/  @P4 STG.E [R8.64], R35 ;  /* 0x0000002308004986 */ /* 0x0005e2000c101904 */
[----:B------:R-:W-:-:S02]  /*c2b0*/  ISETP.LT.AND P4, PT, R200, c[0x0][0x178], !P0 ;  /* 0x00005e00c8007a0c */ /* 0x000fc40004781270 */
[----:B------:R-:W-:Y:S01]  /*c2c0*/  ISETP.LT.AND P0, PT, R201, c[0x0][0x178], !P0 ;  /* 0x00005e00c9007a0c */ /* 0x000fe20004701270 */
[C---:B----4-:R-:W-:Y:S01]  /*c2d0*/  IMAD.WIDE R20, R23.reuse, 0x4, R116 ;  /* 0x0000000417147825 */ /* 0x050fe200078e0274 */
[----:B------:R-:W-:Y:S01]  /*c2e0*/  IADD3 R23, R23, c[0x0][0x198], RZ ;  /* 0x0000660017177a10 */ /* 0x000fe20007ffe0ff */
[----:B------:R3:W-:Y:S01]  /*c2f0*/  @P6 STG.E [R16.64], R10 ;  /* 0x0000000a10006986 */ /* 0x0007e2000c101904 */
[----:B------:R-:W-:Y:S02]  /*c300*/  ISETP.GE.AND P3, PT, R24, c[0x0][0x17c], PT ;  /* 0x00005f0018007a0c */ /* 0x000fe40003f66270 */
[----:B------:R-:W-:Y:S01]  /*c310*/  IADD3 R22, R199, 0xf, RZ ;  /* 0x0000000fc7167810 */ /* 0x000fe20007ffe0ff */
[C---:B-1----:R-:W-:Y:S01]  /*c320*/  IMAD.WIDE R4, R23.reuse, 0x4, R118 ;  /* 0x0000000417047825 */ /* 0x042fe200078e0276 */
[----:B------:R-:W-:Y:S01]  /*c330*/  ISETP.LT.AND P6, PT, R200, c[0x0][0x178], !P3 ;  /* 0x00005e00c8007a0c */ /* 0x000fe20005fc1270 */
[----:B------:R-:W-:Y:S01]  /*c340*/  @P5 STG.E [R20.64], R30 ;  /* 0x0000001e14005986 */ /* 0x000fe2000c101904 */
[----:B------:R-:W-:Y:S01]  /*c350*/  ISETP.GE.AND P1, PT, R22, c[0x0][0x17c], PT ;  /* 0x00005f0016007a0c */ /* 0x000fe20003f26270 */
[----:B--2---:R-:W-:Y:S01]  /*c360*/  IMAD.WIDE R8, R23, 0x4, R116 ;  /* 0x0000000417087825 */ /* 0x004fe200078e0274 */
[----:B------:R-:W-:Y:S01]  /*c370*/  IADD3 R18, R199, 0x11, RZ ;  /* 0x00000011c7127810 */ /* 0x000fe20007ffe0ff */
[----:B------:R1:W-:Y:S01]  /*c380*/  @P4 STG.E [R4.64], R11 ;  /* 0x0000000b04004986 */ /* 0x0003e2000c101904 */
[----:B------:R-:W-:-:S02]  /*c390*/  IADD3 R25, R23, c[0x0][0x198], RZ ;  /* 0x0000660017197a10 */ /* 0x000fc40007ffe0ff */
[----:B------:R-:W-:Y:S01]  /*c3a0*/  ISETP.LT.AND P3, PT, R201, c[0x0][0x178], !P3 ;  /* 0x00005e00c9007a0c */ /* 0x000fe20005f61270 */
[----:B------:R2:W-:Y:S01]  /*c3b0*/  @P0 STG.E [R8.64], R31 ;  /* 0x0000001f08000986 */ /* 0x0005e2000c101904 */
[----:B------:R-:W-:Y:S01]  /*c3c0*/  IADD3 R22, R199, 0x10, RZ ;  /* 0x00000010c7167810 */ /* 0x000fe20007ffe0ff */
[C---:B---3--:R-:W-:Y:S01]  /*c3d0*/  IMAD.WIDE R16, R25.reuse, 0x4, R118 ;  /* 0x0000000419107825 */ /* 0x048fe200078e0276 */
[----:B------:R-:W-:Y:S02]  /*c3e0*/  ISETP.LT.AND P0, PT, R200, c[0x0][0x178], !P1 ;  /* 0x00005e00c8007a0c */ /* 0x000fe40004f01270 */
[----:B------:R-:W-:Y:S01]  /*c3f0*/  ISETP.GE.AND P5, PT, R18, c[0x0][0x17c], PT ;  /* 0x00005f0012007a0c */ /* 0x000fe20003fa6270 */
[----:B------:R-:W-:Y:S01]  /*c400*/  IMAD.WIDE R18, R25, 0x4, R116 ;  /* 0x0000000419127825 */ /* 0x000fe200078e0274 */
[----:B------:R-:W-:Y:S01]  /*c410*/  ISETP.LT.AND P1, PT, R201, c[0x0][0x178], !P1 ;  /* 0x00005e00c9007a0c */ /* 0x000fe20004f21270 */
[----:B------:R3:W-:Y:S01]  /*c420*/  @P6 STG.E [R16.64], R6 ;  /* 0x0000000610006986 */ /* 0x0007e2000c101904 */
[----:B------:R-:W-:-:S02]  /*c430*/  IADD3 R25, R25, c[0x0][0x198], RZ ;  /* 0x0000660019197a10 */ /* 0x000fc40007ffe0ff */
[----:B------:R-:W-:Y:S01]  /*c440*/  ISETP.GE.AND P2, PT, R22, c[0x0][0x17c], PT ;  /* 0x00005f0016007a0c */ /* 0x000fe20003f46270 */
[----:B------:R4:W-:Y:S01]  /*c450*/  @P3 STG.E [R18.64], R26 ;  /* 0x0000001a12003986 */ /* 0x0009e2000c101904 */
[----:B------:R-:W-:Y:S01]  /*c460*/  IADD3 R10, R199, 0x13, RZ ;  /* 0x00000013c70a7810 */ /* 0x000fe20007ffe0ff */
[----:B-1----:R-:W-:Y:S01]  /*c470*/  IMAD.WIDE R4, R25, 0x4, R118 ;  /* 0x0000000419047825 */ /* 0x002fe200078e0276 */
[----:B------:R-:W-:Y:S02]  /*c480*/  ISETP.LT.AND P6, PT, R200, c[0x0][0x178], !P2 ;  /* 0x00005e00c8007a0c */ /* 0x000fe400057c1270 */
[----:B------:R-:W-:Y:S01]  /*c490*/  ISETP.LT.AND P2, PT, R201, c[0x0][0x178], !P2 ;  /* 0x00005e00c9007a0c */ /* 0x000fe20005741270 */
[C---:B--2---:R-:W-:Y:S01]  /*c4a0*/  IMAD.WIDE R8, R25.reuse, 0x4, R116 ;  /* 0x0000000419087825 */ /* 0x044fe200078e0274 */
[----:B------:R-:W-:Y:S01]  /*c4b0*/  IADD3 R21, R25, c[0x0][0x198], RZ ;  /* 0x0000660019157a10 */ /* 0x000fe20007ffe0ff */
[----:B------:R1:W-:Y:S01]  /*c4c0*/  @P0 STG.E [R4.64], R7 ;  /* 0x0000000704000986 */ /* 0x0003e2000c101904 */
[----:B------:R-:W-:-:S02]  /*c4d0*/  ISETP.GE.AND P3, PT, R10, c[0x0][0x17c], PT ;  /* 0x00005f000a007a0c */ /* 0x000fc40003f66270 */
[----:B---3--:R-:W-:Y:S01]  /*c4e0*/  IADD3 R6, R199, 0x15, RZ ;  /* 0x00000015c7067810 */ /* 0x008fe20007ffe0ff */
[----:B------:R2:W-:Y:S01]  /*c4f0*/  @P1 STG.E [R8.64], R27 ;  /* 0x0000001b08001986 */ /* 0x0005e2000c101904 */
[----:B------:R-:W-:Y:S01]  /*c500*/  ISETP.LT.AND P1, PT, R200, c[0x0][0x178], !P5 ;  /* 0x00005e00c8007a0c */ /* 0x000fe20006f21270 */
[----:B------:R-:W-:Y:S01]  /*c510*/  IMAD.WIDE R10, R21, 0x4, R118 ;  /* 0x00000004150a7825 */ /* 0x000fe200078e0276 */
[----:B------:R-:W-:Y:S01]  /*c520*/  ISETP.LT.AND P5, PT, R201, c[0x0][0x178], !P5 ;  /* 0x00005e00c9007a0c */ /* 0x000fe20006fa1270 */
[----:B------:R-:W-:Y:S01]  /*c530*/  LDS.128 R24, [R0] ;  /* 0x0000000000187984 */ /* 0x000fe20000000c00 */
[----:B------:R-:W-:Y:S01]  /*c540*/  IADD3 R22, R199, 0x12, RZ ;  /* 0x00000012c7167810 */ /* 0x000fe20007ffe0ff */
[C---:B------:R-:W-:Y:S01]  /*c550*/  IMAD.WIDE R16, R21.reuse, 0x4, R116 ;  /* 0x0000000415107825 */ /* 0x040fe200078e0274 */
[----:B------:R-:W-:Y:S01]  /*c560*/  IADD3 R21, R21, c[0x0][0x198], RZ ;  /* 0x0000660015157a10 */ /* 0x000fe20007ffe0ff */
[----:B------:R3:W-:Y:S01]  /*c570*/  @P6 STG.E [R10.64], R48 ;  /* 0x000000300a006986 */ /* 0x0007e2000c101904 */
[----:B------:R-:W-:-:S02]  /*c580*/  ISETP.GE.AND P4, PT, R22, c[0x0][0x17c], PT ;  /* 0x00005f0016007a0c */ /* 0x000fc40003f86270 */
[C---:B----4-:R-:W-:Y:S01]  /*c590*/  IADD3 R19, R21.reuse, c[0x0][0x198], RZ ;  /* 0x0000660015137a10 */ /* 0x050fe20007ffe0ff */
[----:B------:R4:W-:Y:S01]  /*c5a0*/  @P2 STG.E [R16.64], R64 ;  /* 0x0000004010002986 */ /* 0x0009e2000c101904 */
[C---:B-1----:R-:W-:Y:S01]  /*c5b0*/  IMAD.WIDE R4, R21.reuse, 0x4, R118 ;  /* 0x0000000415047825 */ /* 0x042fe200078e0276 */
[----:B------:R-:W-:Y:S02]  /*c5c0*/  ISETP.GE.AND P2, PT, R6, c[0x0][0x17c], PT ;  /* 0x00005f0006007a0c */ /* 0x000fe40003f46270 */
[C---:B------:R-:W-:Y:S01]  /*c5d0*/  ISETP.LT.AND P6, PT, R200.reuse, c[0x0][0x178], !P4 ;  /* 0x00005e00c8007a0c */ /* 0x040fe200067c1270 */
[----:B------:R-:W-:Y:S01]  /*c5e0*/  IMAD.WIDE R6, R21, 0x4, R116 ;  /* 0x0000000415067825 */ /* 0x000fe200078e0274 */
[----:B------:R1:W-:Y:S01]  /*c5f0*/  @P1 STG.E [R4.64], R49 ;  /* 0x0000003104001986 */ /* 0x0003e2000c101904 */
[----:B------:R-:W-:Y:S02]  /*c600*/  ISETP.LT.AND P4, PT, R201, c[0x0][0x178], !P4 ;  /* 0x00005e00c9007a0c */ /* 0x000fe40006781270 */
[----:B--2---:R-:W-:Y:S01]  /*c610*/  IMAD.WIDE R8, R19, 0x4, R118 ;  /* 0x0000000413087825 */ /* 0x004fe200078e0276 */
[----:B------:R2:W-:Y:S01]  /*c620*/  @P5 STG.E [R6.64], R65 ;  /* 0x0000004106005986 */ /* 0x0005e2000c101904 */
[----:B------:R-:W-:-:S02]  /*c630*/  ISETP.LT.AND P5, PT, R200, c[0x0][0x178], !P3 ;  /* 0x00005e00c8007a0c */ /* 0x000fc40005fa1270 */
[----:B------:R-:W-:Y:S01]  /*c640*/  ISETP.LT.AND P3, PT, R201, c[0x0][0x178], !P3 ;  /* 0x00005e00c9007a0c */ /* 0x000fe20005f61270 */
[C---:B---3--:R-:W-:Y:S01]  /*c650*/  IMAD.WIDE R10, R19.reuse, 0x4, R116 ;  /* 0x00000004130a7825 */ /* 0x048fe200078e0274 */
[----:B------:R-:W-:Y:S02]  /*c660*/  IADD3 R19, R19, c[0x0][0x198], RZ ;  /* 0x0000660013137a10 */ /* 0x000fe40007ffe0ff */
[----:B------:R-:W-:Y:S01]  /*c670*/  IADD3 R20, R199, 0x14, RZ ;  /* 0x00000014c7147810 */ /* 0x000fe20007ffe0ff */
[----:B------:R3:W-:Y:S01]  /*c680*/  @P6 STG.E [R8.64], R44 ;  /* 0x0000002c08006986 */ /* 0x0007e2000c101904 */
[C---:B----4-:R-:W-:Y:S01]  /*c690*/  IADD3 R17, R19.reuse, c[0x0][0x198], RZ ;  /* 0x0000660013117a10 */ /* 0x050fe20007ffe0ff */
[----:B-1----:R-:W-:Y:S01]  /*c6a0*/  IMAD.WIDE R4, R19, 0x4, R118 ;  /* 0x0000000413047825 */ /* 0x002fe200078e0276 */
[----:B------:R-:W-:Y:S01]  /*c6b0*/  ISETP.GE.AND P0, PT, R20, c[0x0][0x17c], PT ;  /* 0x00005f0014007a0c */ /* 0x000fe20003f06270 */
[----:B------:R1:W-:Y:S01]  /*c6c0*/  @P4 STG.E [R10.64], R60 ;  /* 0x0000003c0a004986 */ /* 0x0003e2000c101904 */
[----:B------:R-:W-:Y:S01]  /*c6d0*/  IADD3 R18, R199, 0x16, RZ ;  /* 0x00000016c7127810 */ /* 0x000fe20007ffe0ff */
[----:B--2---:R-:W-:Y:S01]  /*c6e0*/  IMAD.WIDE R6, R19, 0x4, R116 ;  /* 0x0000000413067825 */ /* 0x004fe200078e0274 */
[----:B------:R-:W-:Y:S01]  /*c6f0*/  ISETP.LT.AND P6, PT, R200, c[0x0][0x178], !P0 ;  /* 0x00005e00c8007a0c */ /* 0x000fe200047c1270 */
[----:B------:R2:W-:Y:S01]  /*c700*/  @P5 STG.E [R4.64], R45 ;  /* 0x0000002d04005986 */ /* 0x0005e2000c101904 */
[----:B------:R-:W-:-:S02]  /*c710*/  ISETP.LT.AND P0, PT, R201, c[0x0][0x178], !P0 ;  /* 0x00005e00c9007a0c */ /* 0x000fc40004701270 */
[----:B------:R-:W-:Y:S01]  /*c720*/  IADD3 R16, R199, 0x17, RZ ;  /* 0x00000017c7107810 */ /* 0x000fe20007ffe0ff */
[----:B------:R4:W-:Y:S01]  /*c730*/  @P3 STG.E [R6.64], R61 ;  /* 0x0000003d06003986 */ /* 0x0009e2000c101904 */
[----:B------:R-:W-:Y:S01]  /*c740*/  ISETP.LT.AND P3, PT, R200, c[0x0][0x178], !P2 ;  /* 0x00005e00c8007a0c */ /* 0x000fe20005761270 */
[----:B---3--:R-:W-:Y:S01]  /*c750*/  IMAD.WIDE R8, R17, 0x4, R118 ;  /* 0x0000000411087825 */ /* 0x008fe200078e0276 */
[----:B------:R-:W-:Y:S02]  /*c760*/  ISETP.LT.AND P2, PT, R201, c[0x0][0x178], !P2 ;  /* 0x00005e00c9007a0c */ /* 0x000fe40005741270 */
[----:B------:R-:W-:Y:S01]  /*c770*/  ISETP.GE.AND P1, PT, R18, c[0x0][0x17c], PT ;  /* 0x00005f0012007a0c */ /* 0x000fe20003f26270 */
[C---:B-1----:R-:W-:Y:S01]  /*c780*/  IMAD.WIDE R10, R17.reuse, 0x4, R116 ;  /* 0x00000004110a7825 */ /* 0x042fe200078e0274 */
[----:B------:R-:W-:Y:S01]  /*c790*/  IADD3 R17, R17, c[0x0][0x198], RZ ;  /* 0x0000660011117a10 */ /* 0x000fe20007ffe0ff */
[----:B------:R1:W-:Y:S01]  /*c7a0*/  @P6 STG.E [R8.64], R40 ;  /* 0x0000002808006986 */ /* 0x0003e2000c101904 */
[----:B------:R-:W-:-:S02]  /*c7b0*/  ISETP.GE.AND P4, PT, R16, c[0x0][0x17c], PT ;  /* 0x00005f0010007a0c */ /* 0x000fc40003f86270 */
[C---:B------:R-:W-:Y:S01]  /*c7c0*/  IADD3 R19, R17.reuse, c[0x0][0x198], RZ ;  /* 0x0000660011137a10 */ /* 0x040fe20007ffe0ff */
[C---:B--2---:R-:W-:Y:S01]  /*c7d0*/  IMAD.WIDE R4, R17.reuse, 0x4, R118 ;  /* 0x0000000411047825 */ /* 0x044fe200078e0276 */
[----:B------:R2:W-:Y:S01]  /*c7e0*/  @P0 STG.E [R10.64], R56 ;  /* 0x000000380a000986 */ /* 0x0005e2000c101904 */
[C---:B------:R-:W-:Y:S02]  /*c7f0*/  ISETP.LT.AND P6, PT, R200.reuse, c[0x0][0x178], !P1 ;  /* 0x00005e00c8007a0c */ /* 0x040fe40004fc1270 */
[----:B----4-:R-:W-:Y:S01]  /*c800*/  IMAD.WIDE R6, R17, 0x4, R116 ;  /* 0x0000000411067825 */ /* 0x010fe200078e0274 */
[----:B------:R3:W-:Y:S01]  /*c810*/  @P3 STG.E [R4.64], R41 ;  /* 0x0000002904003986 */ /* 0x0007e2000c101904 */
[----:B------:R-:W-:Y:S02]  /*c820*/  ISETP.LT.AND P1, PT, R201, c[0x0][0x178], !P1 ;  /* 0x00005e00c9007a0c */ /* 0x000fe40004f21270 */
[----:B------:R-:W-:Y:S01]  /*c830*/  IADD3 R16, R199, 0x18, RZ ;  /* 0x00000018c7107810 */ /* 0x000fe20007ffe0ff */
[----:B------:R4:W-:Y:S01]  /*c840*/  @P2 STG.E [R6.64], R57 ;  /* 0x0000003906002986 */ /* 0x0009e2000c101904 */
[----:B------:R-:W-:Y:S01]  /*c850*/  ISETP.LT.AND P2, PT, R200, c[0x0][0x178], !P4 ;  /* 0x00005e00c8007a0c */ /* 0x000fe20006741270 */
[----:B-1----:R-:W-:Y:S01]  /*c860*/  IMAD.WIDE R8, R19, 0x4, R118 ;  /* 0x0000000413087825 */ /* 0x002fe200078e0276 */
[----:B------:R-:W-:-:S02]  /*c870*/  ISETP.LT.AND P4, PT, R201, c[0x0][0x178], !P4 ;  /* 0x00005e00c9007a0c */ /* 0x000fc40006781270 */
[----:B------:R-:W-:Y:S01]  /*c880*/  ISETP.GE.AND P5, PT, R16, c[0x0][0x17c], PT ;  /* 0x00005f0010007a0c */ /* 0x000fe20003fa6270 */
[C---:B--2---:R-:W-:Y:S01]  /*c890*/  IMAD.WIDE R10, R19.reuse, 0x4, R116 ;  /* 0x00000004130a7825 */ /* 0x044fe200078e0274 */
[----:B------:R-:W-:Y:S01]  /*c8a0*/  IADD3 R19, R19, c[0x0][0x198], RZ ;  /* 0x0000660013137a10 */ /* 0x000fe20007ffe0ff */
[----:B------:R1:W-:Y:S01]  /*c8b0*/  @P6 STG.E [R8.64], R12 ;  /* 0x0000000c08006986 */ /* 0x0003e2000c101904 */
[----:B------:R-:W-:Y:S02]  /*c8c0*/  IADD3 R16, R199, 0x19, RZ ;  /* 0x00000019c7107810 */ /* 0x000fe40007ffe0ff */
[C---:B------:R-:W-:Y:S01]  /*c8d0*/  IADD3 R17, R19.reuse, c[0x0][0x198], RZ ;  /* 0x0000660013117a10 */ /* 0x040fe20007ffe0ff */
[C---:B---3--:R-:W-:Y:S01]  /*c8e0*/  IMAD.WIDE R4, R19.reuse, 0x4, R118 ;  /* 0x0000000413047825 */ /* 0x048fe200078e0276 */
[----:B------:R-:W-:Y:S01]  /*c8f0*/  ISETP.GE.AND P0, PT, R16, c[0x0][0x17c], PT ;  /* 0x00005f0010007a0c */ /* 0x000fe20003f06270 */
[----:B------:R2:W-:Y:S01]  /*c900*/  @P1 STG.E [R10.64], R52 ;  /* 0x000000340a001986 */ /* 0x0005e2000c101904 */
[C---:B------:R-:W-:Y:S01]  /*c910*/  ISETP.LT.AND P6, PT, R200.reuse, c[0x0][0x178], !P5 ;  /* 0x00005e00c8007a0c */ /* 0x040fe20006fc1270 */
[----:B----4-:R-:W-:Y:S01]  /*c920*/  IMAD.WIDE R6, R19, 0x4, R116 ;  /* 0x0000000413067825 */ /* 0x010fe200078e0274 */
[----:B------:R-:W-:Y:S01]  /*c930*/  ISETP.LT.AND P5, PT, R201, c[0x0][0x178], !P5 ;  /* 0x00005e00c9007a0c */ /* 0x000fe20006fa1270 */
[----:B------:R3:W-:Y:S01]  /*c940*/  @P2 STG.E [R4.64], R13 ;  /* 0x0000000d04002986 */ /* 0x0007e2000c101904 */
[----:B------:R-:W-:Y:S01]  /*c950*/  IADD3 R16, R199, 0x1a, RZ ;  /* 0x0000001ac7107810 */ /* 0x000fe20007ffe0ff */
[----:B-1----:R-:W-:Y:S01]  /*c960*/  IMAD.WIDE R8, R17, 0x4, R118 ;  /* 0x0000000411087825 */ /* 0x002fe200078e0276 */
[----:B------:R-:W-:Y:S01]  /*c970*/  IADD3 R12, R199, 0x1d, RZ ;  /* 0x0000001dc70c7810 */ /* 0x000fe20007ffe0ff */
[----:B------:R1:W-:Y:S01]  /*c980*/  @P4 STG.E [R6.64], R53 ;  /* 0x0000003506004986 */ /* 0x0003e2000c101904 */
[----:B------:R-:W-:-:S02]  /*c990*/  ISETP.LT.AND P4, PT, R200, c[0x0][0x178], !P0 ;  /* 0x00005e00c8007a0c */ /* 0x000fc40004781270 */
[----:B------:R-:W-:Y:S01]  /*c9a0*/  ISETP.LT.AND P0, PT, R201, c[0x0][0x178], !P0 ;  /* 0x00005e00c9007a0c */ /* 0x000fe20004701270 */
[C---:B--2---:R-:W-:Y:S01]  /*c9b0*/  IMAD.WIDE R10, R17.reuse, 0x4, R116 ;  /* 0x00000004110a7825 */ /* 0x044fe200078e0274 */
[----:B------:R-:W-:Y:S01]  /*c9c0*/  IADD3 R17, R17, c[0x0][0x198], RZ ;  /* 0x0000660011117a10 */ /* 0x000fe20007ffe0ff */
[----:B------:R2:W-:Y:S01]  /*c9d0*/  @P6 STG.E [R8.64], R50 ;  /* 0x0000003208006986 */ /* 0x0005e2000c101904 */
[----:B------:R-:W-:Y:S02]  /*c9e0*/  ISETP.GE.AND P3, PT, R16, c[0x0][0x17c], PT ;  /* 0x00005f0010007a0c */ /* 0x000fe40003f66270 */
[----:B------:R-:W-:Y:S01]  /*c9f0*/  IADD3 R16, R199, 0x1b, RZ ;  /* 0x0000001bc7107810 */ /* 0x000fe20007ffe0ff */
[C---:B---3--:R-:W-:Y:S01]  /*ca00*/  IMAD.WIDE R4, R17.reuse, 0x4, R118 ;  /* 0x0000000411047825 */ /* 0x048fe200078e0276 */
[----:B------:R3:W-:Y:S01]  /*ca10*/  @P5 STG.E [R10.64], R66 ;  /* 0x000000420a005986 */ /* 0x0007e2000c101904 */
[C---:B------:R-:W-:Y:S02]  /*ca20*/  IADD3 R13, R17.reuse, c[0x0][0x198], RZ ;  /* 0x00006600110d7a10 */ /* 0x040fe40007ffe0ff */
[----:B-1----:R-:W-:Y:S01]  /*ca30*/  IMAD.WIDE R6, R17, 0x4, R116 ;  /* 0x0000000411067825 */ /* 0x002fe200078e0274 */
[----:B------:R-:W-:Y:S01]  /*ca40*/  ISETP.GE.AND P1, PT, R16, c[0x0][0x17c], PT ;  /* 0x00005f0010007a0c */ /* 0x000fe20003f26270 */
[----:B------:R1:W-:Y:S01]  /*ca50*/  @P4 STG.E [R4.64], R51 ;  /* 0x0000003304004986 */ /* 0x0003e2000c101904 */
[C---:B------:R-:W-:Y:S01]  /*ca60*/  ISETP.LT.AND P6, PT, R200.reuse, c[0x0][0x178], !P3 ;  /* 0x00005e00c8007a0c */ /* 0x040fe20005fc1270 */
[----:B--2---:R-:W-:Y:S01]  /*ca70*/  IMAD.WIDE R8, R13, 0x4, R118 ;  /* 0x000000040d087825 */ /* 0x004fe200078e0276 */
[----:B------:R-:W-:Y:S01]  /*ca80*/  ISETP.LT.AND P3, PT, R201, c[0x0][0x178], !P3 ;  /* 0x00005e00c9007a0c */ /* 0x000fe20005f61270 */
[----:B------:R2:W-:Y:S01]  /*ca90*/  @P0 STG.E [R6.64], R67 ;  /* 0x0000004306000986 */ /* 0x0005e2000c101904 */
[----:B------:R-:W-:-:S02]  /*caa0*/  ISETP.LT.AND P0, PT, R200, c[0x0][0x178], !P1 ;  /* 0x00005e00c8007a0c */ /* 0x000fc40004f01270 */
[----:B------:R-:W-:Y:S01]  /*cab0*/  ISETP.LT.AND P1, PT, R201, c[0x0][0x178], !P1 ;  /* 0x00005e00c9007a0c */ /* 0x000fe20004f21270 */
[C---:B---3--:R-:W-:Y:S01]  /*cac0*/  IMAD.WIDE R10, R13.reuse, 0x4, R116 ;  /* 0x000000040d0a7825 */ /* 0x048fe200078e0274 */
[----:B------:R-:W-:Y:S02]  /*cad0*/  IADD3 R13, R13, c[0x0][0x198], RZ ;  /* 0x000066000d0d7a10 */ /* 0x000fe40007ffe0ff */
[----:B------:R-:W-:Y:S02]  /*cae0*/  IADD3 R16, R199, 0x1c, RZ ;  /* 0x0000001cc7107810 */ /* 0x000fe40007ffe0ff */
[----:B------:R-:W-:Y:S01]  /*caf0*/  ISETP.GE.AND P5, PT, R12, c[0x0][0x17c], PT ;  /* 0x00005f000c007a0c */ /* 0x000fe20003fa6270 */
[C---:B-1----:R-:W-:Y:S01]  /*cb00*/  IMAD.WIDE R4, R13.reuse, 0x4, R118 ;  /* 0x000000040d047825 */ /* 0x042fe200078e0276 */
[----:B------:R-:W-:Y:S01]  /*cb10*/  ISETP.GE.AND P2, PT, R16, c[0x0][0x17c], PT ;  /* 0x00005f0010007a0c */ /* 0x000fe20003f46270 */
[----:B------:R1:W-:Y:S01]  /*cb20*/  @P6 STG.E [R8.64], R46 ;  /* 0x0000002e08006986 */ /* 0x0003e2000c101904 */
[C---:B------:R-:W-:Y:S01]  /*cb30*/  IADD3 R17, R13.reuse, c[0x0][0x198], RZ ;  /* 0x000066000d117a10 */ /* 0x040fe20007ffe0ff */
[----:B--2---:R-:W-:Y:S01]  /*cb40*/  IMAD.WIDE R6, R13, 0x4, R116 ;  /* 0x000000040d067825 */ /* 0x004fe200078e0274 */
[----:B------:R-:W-:Y:S01]  /*cb50*/  ISETP.LT.AND P6, PT, R200, c[0x0][0x178], !P2 ;  /* 0x00005e00c8007a0c */ /* 0x000fe200057c1270 */
[----:B------:R2:W-:Y:S01]  /*cb60*/  @P3 STG.E [R10.64], R62 ;  /* 0x0000003e0a003986 */ /* 0x0005e2000c101904 */
[----:B------:R-:W-:-:S02]  /*cb70*/  ISETP.LT.AND P2, PT, R201, c[0x0][0x178], !P2 ;  /* 0x00005e00c9007a0c */ /* 0x000fc40005741270 */
[C---:B------:R-:W-:Y:S01]  /*cb80*/  IADD3 R12, R199.reuse, 0x1e, RZ ;  /* 0x0000001ec70c7810 */ /* 0x040fe20007ffe0ff */
[----:B------:R3:W-:Y:S01]  /*cb90*/  @P0 STG.E [R4.64], R47 ;  /* 0x0000002f04000986 */ /* 0x0007e2000c101904 */
[----:B------:R-:W-:Y:S02]  /*cba0*/  IADD3 R16, R199, 0x33, RZ ;  /* 0x00000033c7107810 */ /* 0x000fe40007ffe0ff */
[----:B------:R-:W-:Y:S01]  /*cbb0*/  ISETP.GE.AND P4, PT, R12, c[0x0][0x17c], PT ;  /* 0x00005f000c007a0c */ /* 0x000fe20003f86270 */
[----:B------:R4:W-:Y:S01]  /*cbc0*/  @P1 STG.E [R6.64], R63 ;  /* 0x0000003f06001986 */ /* 0x0009e2000c101904 */
[----:B------:R-:W-:Y:S01]  /*cbd0*/  ISETP.LT.AND P1, PT, R200, c[0x0][0x178], !P5 ;  /* 0x00005e00c8007a0c */ /* 0x000fe20006f21270 */
[----:B-1----:R-:W-:Y:S01]  /*cbe0*/  IMAD.WIDE R8, R17, 0x4, R118 ;  /* 0x0000000411087825 */ /* 0x002fe200078e0276 */
[----:B------:R-:W-:Y:S02]  /*cbf0*/  ISETP.LT.AND P5, PT, R201, c[0x0][0x178], !P5 ;  /* 0x00005e00c9007a0c */ /* 0x000fe40006fa1270 */
[----:B------:R-:W-:Y:S01]  /*cc00*/  IADD3 R12, R199, 0x1f, RZ ;  /* 0x0000001fc70c7810 */ /* 0x000fe20007ffe0ff */
[C---:B--2---:R-:W-:Y:S01]  /*cc10*/  IMAD.WIDE R10, R17.reuse, 0x4, R116 ;  /* 0x00000004110a7825 */ /* 0x044fe200078e0274 */
[----:B------:R-:W-:Y:S01]  /*cc20*/  IADD3 R17, R17, c[0x0][0x198], RZ ;  /* 0x0000660011117a10 */ /* 0x000fe20007ffe0ff */
[----:B------:R1:W-:Y:S01]  /*cc30*/  @P6 STG.E [R8.64], R42 ;  /* 0x0000002a08006986 */ /* 0x0003e2000c101904 */
[----:B------:R-:W-:-:S02]  /*cc40*/  ISETP.GE.AND P3, PT, R12, c[0x0][0x17c], PT ;  /* 0x00005f000c007a0c */ /* 0x000fc40003f66270 */
[C---:B------:R-:W-:Y:S01]  /*cc50*/  IADD3 R13, R17.reuse, c[0x0][0x198], RZ ;  /* 0x00006600110d7a10 */ /* 0x040fe20007ffe0ff */
[C---:B---3--:R-:W-:Y:S01]  /*cc60*/  IMAD.WIDE R4, R17.reuse, 0x4, R118 ;  /* 0x0000000411047825 */ /* 0x048fe200078e0276 */
        /* <DEDUP_REMOVED lines=46> */
[----:B---3--:R-:W-:Y:S01]  /*cf50*/  IMAD.WIDE R10, R13, 0x4, R116 ;  /* 0x000000040d0a7825 */ /* 0x008fe200078e0274 */
[----:B------:R-:W-:Y:S02]  /*cf60*/  IADD3 R12, R199, 0x24, RZ ;  /* 0x00000024c70c7810 */ /* 0x000fe40007ffe0ff */
[----:B------:R-:W-:Y:S02]  /*cf70*/  IADD3 R13, R13, c[0x0][0x198], RZ ;  /* 0x000066000d0d7a10 */ /* 0x000fe40007ffe0ff */
[----:B------:R-:W-:Y:S01]  /*cf80*/  ISETP.GE.AND P5, PT, R12, c[0x0][0x17c], PT ;  /* 0x00005f000c007a0c */ /* 0x000fe20003fa6270 */
[----:B------:R3:W-:Y:S01]  /*cf90*/  @P4 STG.E [R8.64], R76 ;  /* 0x0000004c08004986 */ /* 0x0007e2000c101904 */
[----:B------:R-:W-:Y:S01]  /*cfa0*/  IADD3 R12, R199, 0x25, RZ ;  /* 0x00000025c70c7810 */ /* 0x000fe20007ffe0ff */
[C---:B-1----:R-:W-:Y:S01]  /*cfb0*/  IMAD.WIDE R4, R13.reuse, 0x4, R118 ;  /* 0x000000040d047825 */ /* 0x042fe200078e0276 */
[C---:B------:R-:W-:Y:S01]  /*cfc0*/  IADD3 R15, R13.reuse, c[0x0][0x198], RZ ;  /* 0x000066000d0f7a10 */ /* 0x040fe20007ffe0ff */
[----:B------:R1:W-:Y:S01]  /*cfd0*/  @P6 STG.E [R10.64], R108 ;  /* 0x0000006c0a006986 */ /* 0x0003e2000c101904 */
[----:B------:R-:W-:Y:S01]  /*cfe0*/  ISETP.GE.AND P1, PT, R12, c[0x0][0x17c], PT ;  /* 0x00005f000c007a0c */ /* 0x000fe20003f26270 */
        /* <DEDUP_REMOVED lines=13> */
[----:B------:R-:W-:-:S02]  /*d0c0*/  IADD3 R12, R199, 0x27, RZ ;  /* 0x00000027c70c7810 */ /* 0x000fc40007ffe0ff */
[C---:B------:R-:W-:Y:S01]  /*d0d0*/  IADD3 R13, R15.reuse, c[0x0][0x198], RZ ;  /* 0x000066000f0d7a10 */ /* 0x040fe20007ffe0ff */
[C---:B--2---:R-:W-:Y:S01]  /*d0e0*/  IMAD.WIDE R4, R15.reuse, 0x4, R118 ;  /* 0x000000040f047825 */ /* 0x044fe200078e0276 */
        /* <DEDUP_REMOVED lines=19> */
[----:B------:R-:W-:Y:S02]  /*d220*/  ISETP.LT.AND P5, PT, R200, c[0x0][0x178], !P2 ;  /* 0x00005e00c8007a0c */ /* 0x000fe400057a1270 */
[C---:B-1----:R-:W-:Y:S01]  /*d230*/  IMAD.WIDE R6, R13.reuse, 0x4, R116 ;  /* 0x000000040d067825 */ /* 0x042fe200078e0274 */
[----:B------:R-:W-:Y:S01]  /*d240*/  ISETP.GE.AND P3, PT, R12, c[0x0][0x17c], PT ;  /* 0x00005f000c007a0c */ /* 0x000fe20003f66270 */
[----:B------:R1:W-:Y:S01]  /*d250*/  @P1 STG.E [R4.64], R69 ;  /* 0x0000004504001986 */ /* 0x0003e2000c101904 */
[----:B------:R-:W-:-:S02]  /*d260*/  IADD3 R15, R13, c[0x0][0x198], RZ ;  /* 0x000066000d0f7a10 */ /* 0x000fc40007ffe0ff */
[----:B------:R-:W-:Y:S01]  /*d270*/  ISETP.LT.AND P6, PT, R201, c[0x0][0x178], !P2 ;  /* 0x00005e00c9007a0c */ /* 0x000fe200057c1270 */
[----:B------:R4:W-:Y:S01]  /*d280*/  @P4 STG.E [R6.64], R85 ;  /* 0x0000005506004986 */ /* 0x0009e2000c101904 */
[----:B------:R-:W-:Y:S01]  /*d290*/  ISETP.LT.AND P4, PT, R200, c[0x0][0x178], !P3 ;  /* 0x00005e00c8007a0c */ /* 0x000fe20005f81270 */
[----:B--2---:R-:W-:Y:S01]  /*d2a0*/  IMAD.WIDE R8, R15, 0x4, R118 ;  /* 0x000000040f087825 */ /* 0x004fe200078e0276 */
[----:B------:R-:W-:Y:S02]  /*d2b0*/  ISETP.LT.AND P3, PT, R201, c[0x0][0x178], !P3 ;  /* 0x00005e00c9007a0c */ /* 0x000fe40005f61270 */
[----:B------:R-:W-:Y:S01]  /*d2c0*/  IADD3 R12, R199, 0x2a, RZ ;  /* 0x0000002ac70c7810 */ /* 0x000fe20007ffe0ff */
[C---:B---3--:R-:W-:Y:S01]  /*d2d0*/  IMAD.WIDE R10, R15.reuse, 0x4, R116 ;  /* 0x000000040f0a7825 */ /* 0x048fe200078e0274 */
[----:B------:R-:W-:Y:S01]  /*d2e0*/  IADD3 R15, R15, c[0x0][0x198], RZ ;  /* 0x000066000f0f7a10 */ /* 0x000fe20007ffe0ff */
[----:B------:R2:W-:Y:S01]  /*d2f0*/  @P5 STG.E [R8.64], R82 ;  /* 0x0000005208005986 */ /* 0x0005e2000c101904 */
[----:B------:R-:W-:-:S02]  /*d300*/  ISETP.GE.AND P0, PT, R12, c[0x0][0x17c], PT ;  /* 0x00005f000c007a0c */ /* 0x000fc40003f06270 */
[----:B------:R-:W-:Y:S01]  /*d310*/  IADD3 R12, R199, 0x2b, RZ ;  /* 0x0000002bc70c7810 */ /* 0x000fe20007ffe0ff */
[C---:B-1----:R-:W-:Y:S01]  /*d320*/  IMAD.WIDE R4, R15.reuse, 0x4, R118 ;  /* 0x000000040f047825 */ /* 0x042fe200078e0276 */
[----:B------:R-:W-:Y:S01]  /*d330*/  ISETP.LT.AND P5, PT, R200, c[0x0][0x178], !P0 ;  /* 0x00005e00c8007a0c */ /* 0x000fe200047a1270 */
[----:B------:R1:W-:Y:S01]  /*d340*/  @P6 STG.E [R10.64], R114 ;  /* 0x000000720a006986 */ /* 0x0003e2000c101904 */
[----:B------:R-:W-:Y:S01]  /*d350*/  ISETP.GE.AND P2, PT, R12, c[0x0][0x17c], PT ;  /* 0x00005f000c007a0c */ /* 0x000fe20003f46270 */
[C---:B----4-:R-:W-:Y:S01]  /*d360*/  IMAD.WIDE R6, R15.reuse, 0x4, R116 ;  /* 0x000000040f067825 */ /* 0x050fe200078e0274 */
[----:B------:R-:W-:Y:S01]  /*d370*/  IADD3 R13, R15, c[0x0][0x198], RZ ;  /* 0x000066000f0d7a10 */ /* 0x000fe20007ffe0ff */
[----:B------:R3:W-:Y:S01]  /*d380*/  @P4 STG.E [R4.64], R83 ;  /* 0x0000005304004986 */ /* 0x0007e2000c101904 */
[----:B------:R-:W-:Y:S02]  /*d390*/  ISETP.LT.AND P6, PT, R201, c[0x0][0x178], !P0 ;  /* 0x00005e00c9007a0c */ /* 0x000fe400047c1270 */
[----:B------:R-:W-:Y:S01]  /*d3a0*/  IADD3 R12, R199, 0x2c, RZ ;  /* 0x0000002cc70c7810 */ /* 0x000fe20007ffe0ff */
[----:B------:R4:W-:Y:S01]  /*d3b0*/  @P3 STG.E [R6.64], R115 ;  /* 0x0000007306003986 */ /* 0x0009e2000c101904 */
[----:B------:R-:W-:Y:S01]  /*d3c0*/  ISETP.LT.AND P3, PT, R200, c[0x0][0x178], !P2 ;  /* 0x00005e00c8007a0c */ /* 0x000fe20005761270 */
[----:B--2---:R-:W-:Y:S01]  /*d3d0*/  IMAD.WIDE R8, R13, 0x4, R118 ;  /* 0x000000040d087825 */ /* 0x004fe200078e0276 */
[----:B------:R-:W-:-:S02]  /*d3e0*/  ISETP.LT.AND P2, PT, R201, c[0x0][0x178], !P2 ;  /* 0x00005e00c9007a0c */ /* 0x000fc40005741270 */
[----:B------:R-:W-:Y:S01]  /*d3f0*/  ISETP.GE.AND P1, PT, R12, c[0x0][0x17c], PT ;  /* 0x00005f000c007a0c */ /* 0x000fe20003f26270 */
[C---:B-1----:R-:W-:Y:S01]  /*d400*/  IMAD.WIDE R10, R13.reuse, 0x4, R116 ;  /* 0x000000040d0a7825 */ /* 0x042fe200078e0274 */
[----:B------:R-:W-:Y:S01]  /*d410*/  IADD3 R13, R13, c[0x0][0x198], RZ ;  /* 0x000066000d0d7a10 */ /* 0x000fe20007ffe0ff */
[----:B------:R1:W-:Y:S01]  /*d420*/  @P5 STG.E [R8.64], R78 ;  /* 0x0000004e08005986 */ /* 0x0003e2000c101904 */
[----:B------:R-:W-:Y:S02]  /*d430*/  IADD3 R12, R199, 0x2d, RZ ;  /* 0x0000002dc70c7810 */ /* 0x000fe40007ffe0ff */
[----:B------:R-:W-:Y:S01]  /*d440*/  ISETP.LT.AND P5, PT, R200, c[0x0][0x178], !P1 ;  /* 0x00005e00c8007a0c */ /* 0x000fe20004fa1270 */
[----:B---3--:R-:W-:Y:S01]  /*d450*/  IMAD.WIDE R4, R13, 0x4, R118 ;  /* 0x000000040d047825 */ /* 0x008fe200078e0276 */
[----:B------:R-:W-:Y:S01]  /*d460*/  ISETP.GE.AND P0, PT, R12, c[0x0][0x17c], PT ;  /* 0x00005f000c007a0c */ /* 0x000fe20003f06270 */
[----:B------:R2:W-:Y:S01]  /*d470*/  @P6 STG.E [R10.64], R110 ;  /* 0x0000006e0a006986 */ /* 0x0005e2000c101904 */
[----:B------:R-:W-:Y:S01]  /*d480*/  IADD3 R12, R199, 0x2e, RZ ;  /* 0x0000002ec70c7810 */ /* 0x000fe20007ffe0ff */
[C---:B----4-:R-:W-:Y:S01]  /*d490*/  IMAD.WIDE R6, R13.reuse, 0x4, R116 ;  /* 0x000000040d067825 */ /* 0x050fe200078e0274 */
[----:B------:R-:W-:Y:S01]  /*d4a0*/  IADD3 R15, R13, c[0x0][0x198], RZ ;  /* 0x000066000d0f7a10 */ /* 0x000fe20007ffe0ff */
[----:B------:R3:W-:Y:S01]  /*d4b0*/  @P3 STG.E [R4.64], R79 ;  /* 0x0000004f04003986 */ /* 0x0007e2000c101904 */
[----:B------:R-:W-:-:S02]  /*d4c0*/  ISETP.LT.AND P6, PT, R201, c[0x0][0x178], !P1 ;  /* 0x00005e00c9007a0c */ /* 0x000fc40004fc1270 */
        /* <DEDUP_REMOVED lines=10> */
[----:B------:R-:W-:Y:S01]  /*d570*/  IADD3 R12, R199, 0x30, RZ ;  /* 0x00000030c70c7810 */ /* 0x000fe20007ffe0ff */
[----:B---3--:R-:W-:Y:S01]  /*d580*/  IMAD.WIDE R4, R15, 0x4, R118 ;  /* 0x000000040f047825 */ /* 0x008fe200078e0276 */
[----:B------:R-:W-:Y:S01]  /*d590*/  ISETP.LT.AND P5, PT, R200, c[0x0][0x178], !P4 ;  /* 0x00005e00c8007a0c */ /* 0x000fe200067a1270 */
[----:B------:R2:W-:Y:S01]  /*d5a0*/  @P6 STG.E [R10.64], R106 ;  /* 0x0000006a0a006986 */ /* 0x0005e2000c101904 */
[----:B------:R-:W-:Y:S02]  /*d5b0*/  ISETP.LT.AND P4, PT, R201, c[0x0][0x178], !P4 ;  /* 0x00005e00c9007a0c */ /* 0x000fe40006781270 */
[----:B------:R-:W-:Y:S01]  /*d5c0*/  ISETP.GE.AND P3, PT, R12, c[0x0][0x17c], PT ;  /* 0x00005f000c007a0c */ /* 0x000fe20003f66270 */
[----:B------:R-:W-:Y:S01]  /*d5d0*/  @P2 STG.E [R4.64], R75 ;  /* 0x0000004b04002986 */ /* 0x000fe2000c101904 */
[----:B----4-:R-:W-:Y:S01]  /*d5e0*/  IADD3 R6, R199, 0x32, RZ ;  /* 0x00000032c7067810 */ /* 0x010fe20007ffe0ff */
[----:B-1----:R-:W-:Y:S01]  /*d5f0*/  IMAD.WIDE R8, R15, 0x4, R116 ;  /* 0x000000040f087825 */ /* 0x002fe200078e0274 */
[----:B------:R-:W-:-:S02]  /*d600*/  IADD3 R12, R199, 0x31, RZ ;  /* 0x00000031c70c7810 */ /* 0x000fc40007ffe0ff */
[----:B------:R-:W-:Y:S02]  /*d610*/  IADD3 R17, R15, c[0x0][0x198], RZ ;  /* 0x000066000f117a10 */ /* 0x000fe40007ffe0ff */
[----:B------:R1:W-:Y:S01]  /*d620*/  @P0 STG.E [R8.64], R107 ;  /* 0x0000006b08000986 */ /* 0x0003e2000c101904 */
[----:B------:R-:W-:Y:S02]  /*d630*/  ISETP.LT.AND P0, PT, R200, c[0x0][0x178], !P1 ;  /* 0x00005e00c8007a0c */ /* 0x000fe40004f01270 */
[----:B------:R-:W-:Y:S01]  /*d640*/  ISETP.GE.AND P6, PT, R12, c[0x0][0x17c], PT ;  /* 0x00005f000c007a0c */ /* 0x000fe20003fc6270 */
[----:B--2---:R-:W-:Y:S01]  /*d650*/  IMAD.WIDE R10, R17, 0x4, R118 ;  /* 0x00000004110a7825 */ /* 0x004fe200078e0276 */
[----:B------:R-:W-:Y:S02]  /*d660*/  ISETP.GE.AND P2, PT, R6, c[0x0][0x17c], PT ;  /* 0x00005f0006007a0c */ /* 0x000fe40003f46270 */
[----:B------:R-:W-:Y:S01]  /*d670*/  ISETP.LT.AND P1, PT, R201, c[0x0][0x178], !P1 ;  /* 0x00005e00c9007a0c */ /* 0x000fe20004f21270 */
[C---:B------:R-:W-:Y:S01]  /*d680*/  IMAD.WIDE R12, R17.reuse, 0x4, R116 ;  /* 0x00000004110c7825 */ /* 0x040fe200078e0274 */
[----:B------:R2:W3:Y:S01]  /*d690*/  LDS.128 R4, [R3] ;  /* 0x0000000003047984 */ /* 0x0004e20000000c00 */
[----:B------:R-:W-:-:S02]  /*d6a0*/  IADD3 R17, R17, c[0x0][0x198], RZ ;  /* 0x0000660011117a10 */ /* 0x000fc40007ffe0ff */
[----:B-1----:R-:W-:Y:S01]  /*d6b0*/  IADD3 R8, R199, 0x34, RZ ;  /* 0x00000034c7087810 */ /* 0x002fe20007ffe0ff */
[----:B------:R-:W-:Y:S01]  /*d6c0*/  @P5 STG.E [R10.64], R70 ;  /* 0x000000460a005986 */ /* 0x000fe2000c101904 */
[C---:B------:R-:W-:Y:S01]  /*d6d0*/  IADD3 R9, R17.reuse, c[0x0][0x198], RZ ;  /* 0x0000660011097a10 */ /* 0x040fe20007ffe0ff */
[----:B------:R-:W-:Y:S01]  /*d6e0*/  IMAD.WIDE R14, R17, 0x4, R118 ;  /* 0x00000004110e7825 */ /* 0x000fe200078e0276 */
[----:B------:R-:W-:Y:S01]  /*d6f0*/  ISETP.LT.AND P5, PT, R201, c[0x0][0x178], !P3 ;  /* 0x00005e00c9007a0c */ /* 0x000fe20005fa1270 */
[----:B------:R1:W-:Y:S01]  /*d700*/  @P4 STG.E [R12.64], R86 ;  /* 0x000000560c004986 */ /* 0x0003e2000c101904 */
[----:B------:R-:W-:Y:S01]  /*d710*/  ISETP.LT.AND P4, PT, R200, c[0x0][0x178], !P3 ;  /* 0x00005e00c8007a0c */ /* 0x000fe20005f81270 */
[----:B------:R-:W-:Y:S01]  /*d720*/  IMAD.WIDE R18, R9, 0x4, R116 ;  /* 0x0000000409127825 */ /* 0x000fe200078e0274 */
[----:B------:R-:W-:Y:S01]  /*d730*/  ISETP.GE.AND P3, PT, R16, c[0x0][0x17c], PT ;  /* 0x00005f0010007a0c */ /* 0x000fe20003f66270 */
[----:B------:R4:W-:Y:S01]  /*d740*/  @P0 STG.E [R14.64], R71 ;  /* 0x000000470e000986 */ /* 0x0009e2000c101904 */
[----:B------:R-:W-:-:S02]  /*d750*/  ISETP.GE.AND P0, PT, R8, c[0x0][0x17c], PT ;  /* 0x00005f0008007a0c */ /* 0x000fc40003f06270 */
[----:B------:R-:W-:Y:S02]  /*d760*/  IADD3 R21, R9, c[0x0][0x198], RZ ;  /* 0x0000660009157a10 */ /* 0x000fe40007ffe0ff */
[----:B--2---:R-:W-:Y:S02]  /*d770*/  IADD3 R3, R199, 0x35, RZ ;  /* 0x00000035c7037810 */ /* 0x004fe40007ffe0ff */
[----:B------:R-:W-:Y:S01]  /*d780*/  IADD3 R23, R21, c[0x0][0x198], RZ ;  /* 0x0000660015177a10 */ /* 0x000fe20007ffe0ff */
[----:B-1----:R-:W-:-:S04]  /*d790*/  IMAD.WIDE R12, R17, 0x4, R116 ;  /* 0x00000004110c7825 */ /* 0x002fc800078e0274 */
[--C-:B------:R-:W-:Y:S01]  /*d7a0*/  IMAD.WIDE R16, R9, 0x4, R118.reuse ;  /* 0x0000000409107825 */ /* 0x100fe200078e0276 */
[----:B------:R1:W-:Y:S01]  /*d7b0*/  @P1 STG.E [R12.64], R87 ;  /* 0x000000570c001986 */ /* 0x0003e2000c101904 */
[----:B------:R-:W-:Y:S02]  /*d7c0*/  ISETP.LT.AND P1, PT, R200, c[0x0][0x178], !P6 ;  /* 0x00005e00c8007a0c */ /* 0x000fe40007721270 */
[----:B------:R-:W-:Y:S01]  /*d7d0*/  ISETP.LT.AND P6, PT, R201, c[0x0][0x178], !P6 ;  /* 0x00005e00c9007a0c */ /* 0x000fe200077c1270 */
[----:B------:R-:W2:Y:S01]  /*d7e0*/  LDS.128 R8, [R2] ;  /* 0x0000000002087984 */ /* 0x000ea20000000c00 */
[----:B----4-:R-:W-:-:S03]  /*d7f0*/  IMAD.WIDE R14, R21, 0x4, R118 ;  /* 0x00000004150e7825 */ /* 0x010fc600078e0276 */
[----:B------:R4:W-:Y:S01]  /*d800*/  @P4 STG.E [R16.64], R92 ;  /* 0x0000005c10004986 */ /* 0x0009e2000c101904 */
[----:B------:R-:W-:Y:S02]  /*d810*/  ISETP.GE.AND P4, PT, R3, c[0x0][0x17c], PT ;  /* 0x00005f0003007a0c */ /* 0x000fe40003f86270 */
[----:B------:R-:W-:Y:S01]  /*d820*/  IADD3 R3, R199, 0x36, RZ ;  /* 0x00000036c7037810 */ /* 0x000fe20007ffe0ff */
[----:B-1----:R-:W-:Y:S01]  /*d830*/  IMAD.WIDE R12, R21, 0x4, R116 ;  /* 0x00000004150c7825 */ /* 0x002fe200078e0274 */
[----:B------:R-:W-:Y:S01]  /*d840*/  @P5 STG.E [R18.64], R212 ;  /* 0x000000d412005986 */ /* 0x000fe2000c101904 */
[----:B------:R-:W-:Y:S02]  /*d850*/  ISETP.LT.AND P5, PT, R200, c[0x0][0x178], !P2 ;  /* 0x00005e00c8007a0c */ /* 0x000fe400057a1270 */
[----:B------:R-:W-:Y:S01]  /*d860*/  ISETP.LT.AND P2, PT, R201, c[0x0][0x178], !P2 ;  /* 0x00005e00c9007a0c */ /* 0x000fe20005741270 */
[----:B------:R1:W-:Y:S01]  /*d870*/  @P1 STG.E [R14.64], R93 ;  /* 0x0000005d0e001986 */ /* 0x0003e2000c101904 */
[C---:B------:R-:W-:Y:S01]  /*d880*/  IADD3 R21, R23.reuse, c[0x0][0x198], RZ ;  /* 0x0000660017157a10 */ /* 0x040fe20007ffe0ff */
[----:B----4-:R-:W-:-:S02]  /*d890*/  IMAD.WIDE R16, R23, 0x4, R118 ;  /* 0x0000000417107825 */ /* 0x010fc400078e0276 */
[----:B------:R4:W-:Y:S01]  /*d8a0*/  @P6 STG.E [R12.64], R213 ;  /* 0x000000d50c006986 */ /* 0x0009e2000c101904 */
[C---:B------:R-:W-:Y:S02]  /*d8b0*/  ISETP.LT.AND P6, PT, R200.reuse, c[0x0][0x178], !P3 ;  /* 0x00005e00c8007a0c */ /* 0x040fe40005fc1270 */
[----:B------:R-:W-:Y:S01]  /*d8c0*/  ISETP.GE.AND P1, PT, R3, c[0x0][0x17c], PT ;  /* 0x00005f0003007a0c */ /* 0x000fe20003f26270 */
[----:B------:R-:W-:Y:S01]  /*d8d0*/  IMAD.WIDE R2, R23, 0x4, R116 ;  /* 0x0000000417027825 */ /* 0x000fe200078e0274 */
[----:B------:R-:W-:Y:S01]  /*d8e0*/  ISETP.LT.AND P3, PT, R201, c[0x0][0x178], !P3 ;  /* 0x00005e00c9007a0c */ /* 0x000fe20005f61270 */
[----:B------:R5:W-:Y:S01]  /*d8f0*/  @P5 STG.E [R16.64], R88 ;  /* 0x0000005810005986 */ /* 0x000be2000c101904 */
[----:B------:R-:W-:Y:S01]  /*d900*/  ISETP.LT.AND P5, PT, R200, c[0x0][0x178], !P0 ;  /* 0x00005e00c8007a0c */ /* 0x000fe200047a1270 */
[----:B-1----:R-:W-:Y:S01]  /*d910*/  IMAD.WIDE R14, R21, 0x4, R118 ;  /* 0x00000004150e7825 */ /* 0x002fe200078e0276 */
[----:B------:R-:W-:Y:S01]  /*d920*/  ISETP.LT.AND P0, PT, R201, c[0x0][0x178], !P0 ;  /* 0x00005e00c9007a0c */ /* 0x000fe20004701270 */
[----:B---3--:R1:W-:Y:S01]  /*d930*/  @P2 STG.E [R2.64], R4 ;  /* 0x0000000402002986 */ /* 0x0083e2000c101904 */
[----:B------:R-:W-:Y:S01]  /*d940*/  ISETP.GE.AND P2, PT, R20, c[0x0][0x17c], PT ;  /* 0x00005f0014007a0c */ /* 0x000fe20003f46270 */
[C---:B------:R-:W-:Y:S01]  /*d950*/  IMAD.WIDE R18, R21.reuse, 0x4, R116 ;  /* 0x0000000415127825 */ /* 0x040fe200078e0274 */
[----:B------:R-:W-:Y:S01]  /*d960*/  IADD3 R21, R21, c[0x0][0x198], RZ ;  /* 0x0000660015157a10 */ /* 0x000fe20007ffe0ff */
[----:B------:R3:W-:Y:S01]  /*d970*/  @P6 STG.E [R14.64], R89 ;  /* 0x000000590e006986 */ /* 0x0007e2000c101904 */
[----:B------:R-:W-:-:S02]  /*d980*/  ISETP.LT.AND P6, PT, R200, c[0x0][0x178], !P4 ;  /* 0x00005e00c8007a0c */ /* 0x000fc400067c1270 */
[----:B------:R-:W-:Y:S01]  /*d990*/  ISETP.LT.AND P4, PT, R201, c[0x0][0x178], !P4 ;  /* 0x00005e00c9007a0c */ /* 0x000fe20006781270 */
[C---:B----4-:R-:W-:Y:S01]  /*d9a0*/  IMAD.WIDE R12, R21.reuse, 0x4, R118 ;  /* 0x00000004150c7825 */ /* 0x050fe200078e0276 */
[----:B-----5:R-:W-:Y:S01]  /*d9b0*/  IADD3 R17, R21, c[0x0][0x198], RZ ;  /* 0x0000660015117a10 */ /* 0x020fe20007ffe0ff */
[----:B------:R4:W-:Y:S01]  /*d9c0*/  @P3 STG.E [R18.64], R5 ;  /* 0x0000000512003986 */ /* 0x0009e2000c101904 */
[----:B------:R-:W-:Y:S01]  /*d9d0*/  IADD3 R16, R199, 0x38, RZ ;  /* 0x00000038c7107810 */ /* 0x000fe20007ffe0ff */
[--C-:B-1----:R-:W-:Y:S02]  /*d9e0*/  IMAD.WIDE R2, R21, 0x4, R116.reuse ;  /* 0x0000000415027825 */ /* 0x102fe400078e0274 */
[----:B------:R1:W-:Y:S01]  /*d9f0*/  @P5 STG.E [R12.64], R100 ;  /* 0x000000640c005986 */ /* 0x0003e2000c101904 */
[----:B------:R-:W-:Y:S01]  /*da00*/  ISETP.LT.AND P5, PT, R200, c[0x0][0x178], !P1 ;  /* 0x00005e00c8007a0c */ /* 0x000fe20004fa1270 */
[----:B---3--:R-:W-:Y:S01]  /*da10*/  IMAD.WIDE R14, R17, 0x4, R116 ;  /* 0x00000004110e7825 */ /* 0x008fe200078e0274 */
[----:B------:R-:W-:Y:S01]  /*da20*/  ISETP.LT.AND P1, PT, R201, c[0x0][0x178], !P1 ;  /* 0x00005e00c9007a0c */ /* 0x000fe20004f21270 */
[----:B--2---:R2:W-:Y:S01]  /*da30*/  @P0 STG.E [R2.64], R8 ;  /* 0x0000000802000986 */ /* 0x0045e2000c101904 */
[----:B------:R-:W-:-:S02]  /*da40*/  ISETP.GE.AND P3, PT, R16, c[0x0][0x17c], PT ;  /* 0x00005f0010007a0c */ /* 0x000fc40003f66270 */
[----:B------:R-:W-:Y:S01]  /*da50*/  ISETP.GE.AND P0, PT, R0, c[0x0][0x17c], PT ;  /* 0x00005f0000007a0c */ /* 0x000fe20003f06270 */
[C-C-:B----4-:R-:W-:Y:S01]  /*da60*/  IMAD.WIDE R4, R17.reuse, 0x4, R118.reuse ;  /* 0x0000000411047825 */ /* 0x150fe200078e0276 */
[----:B------:R-:W-:Y:S02]  /*da70*/  IADD3 R17, R17, c[0x0][0x198], RZ ;  /* 0x0000660011117a10 */ /* 0x000fe40007ffe0ff */
[----:B------:R-:W-:Y:S02]  /*da80*/  IADD3 R0, R199, 0x3a, RZ ;  /* 0x0000003ac7007810 */ /* 0x000fe40007ffe0ff */
[----:B------:R3:W-:Y:S01]  /*da90*/  @P6 STG.E [R4.64], R101 ;  /* 0x0000006504006986 */ /* 0x0007e2000c101904 */
[----:B------:R-:W-:Y:S01]  /*daa0*/  ISETP.LT.AND P6, PT, R201, c[0x0][0x178], !P2 ;  /* 0x00005e00c9007a0c */ /* 0x000fe200057c1270 */
[C---:B-1----:R-:W-:Y:S01]  /*dab0*/  IMAD.WIDE R12, R17.reuse, 0x4, R118 ;  /* 0x00000004110c7825 */ /* 0x042fe200078e0276 */
[C---:B------:R-:W-:Y:S01]  /*dac0*/  IADD3 R19, R17.reuse, c[0x0][0x198], RZ ;  /* 0x0000660011137a10 */ /* 0x040fe20007ffe0ff */
[----:B------:R1:W-:Y:S01]  /*dad0*/  @P4 STG.E [R14.64], R9 ;  /* 0x000000090e004986 */ /* 0x0003e2000c101904 */
[----:B------:R-:W-:Y:S01]  /*dae0*/  ISETP.LT.AND P4, PT, R200, c[0x0][0x178], !P2 ;  /* 0x00005e00c8007a0c */ /* 0x000fe20005781270 */
[----:B--2---:R-:W-:Y:S01]  /*daf0*/  IMAD.WIDE R2, R17, 0x4, R116 ;  /* 0x0000000411027825 */ /* 0x004fe200078e0274 */
[----:B------:R-:W-:Y:S01]  /*db00*/  ISETP.GE.AND P2, PT, R0, c[0x0][0x17c], PT ;  /* 0x00005f0000007a0c */ /* 0x000fe20003f46270 */
[----:B------:R2:W-:Y:S01]  /*db10*/  @P5 STG.E [R12.64], R96 ;  /* 0x000000600c005986 */ /* 0x0005e2000c101904 */
[----:B------:R-:W-:-:S02]  /*db20*/  ISETP.LT.AND P5, PT, R200, c[0x0][0x178], !P3 ;  /* 0x00005e00c8007a0c */ /* 0x000fc40005fa1270 */
[----:B------:R-:W-:Y:S01]  /*db30*/  ISETP.LT.AND P3, PT, R201, c[0x0][0x178], !P3 ;  /* 0x00005e00c9007a0c */ /* 0x000fe20005f61270 */
[----:B---3--:R-:W-:Y:S01]  /*db40*/  IMAD.WIDE R4, R19, 0x4, R118 ;  /* 0x0000000413047825 */ /* 0x008fe200078e0276 */
[----:B------:R3:W-:Y:S01]  /*db50*/  @P1 STG.E [R2.64], R24 ;  /* 0x0000001802001986 */ /* 0x0007e2000c101904 */
[----:B------:R-:W-:Y:S02]  /*db60*/  IADD3 R0, R199, 0x3b, RZ ;  /* 0x0000003bc7007810 */ /* 0x000fe40007ffe0ff */
[C---:B-1----:R-:W-:Y:S01]  /*db70*/  IMAD.WIDE R8, R19.reuse, 0x4, R116 ;  /* 0x0000000413087825 */ /* 0x042fe200078e0274 */
[----:B------:R-:W-:Y:S01]  /*db80*/  IADD3 R19, R19, c[0x0][0x198], RZ ;  /* 0x0000660013137a10 */ /* 0x000fe20007ffe0ff */
[----:B------:R1:W-:Y:S01]  /*db90*/  @P4 STG.E [R4.64], R97 ;  /* 0x0000006104004986 */ /* 0x0003e2000c101904 */
[----:B------:R-:W-:Y:S02]  /*dba0*/  ISETP.LT.AND P4, PT, R200, c[0x0][0x178], !P0 ;  /* 0x00005e00c8007a0c */ /* 0x000fe40004781270 */
[----:B------:R-:W-:Y:S01]  /*dbb0*/  IADD3 R15, R19, c[0x0][0x198], RZ ;  /* 0x00006600130f7a10 */ /* 0x000fe20007ffe0ff */
[----:B------:R4:W-:Y:S01]  /*dbc0*/  @P6 STG.E [R8.64], R25 ;  /* 0x0000001908006986 */ /* 0x0009e2000c101904 */
[----:B------:R-:W-:Y:S01]  /*dbd0*/  ISETP.LT.AND P6, PT, R201, c[0x0][0x178], !P0 ;  /* 0x00005e00c9007a0c */ /* 0x000fe200047c1270 */
[----:B--2---:R-:W-:Y:S01]  /*dbe0*/  IMAD.WIDE R12, R19, 0x4, R118 ;  /* 0x00000004130c7825 */ /* 0x004fe200078e0276 */
[----:B------:R-:W-:-:S02]  /*dbf0*/  ISETP.GE.AND P1, PT, R0, c[0x0][0x17c], PT ;  /* 0x00005f0000007a0c */ /* 0x000fc40003f26270 */
[----:B------:R-:W-:Y:S01]  /*dc00*/  IADD3 R0, R199, 0x3c, RZ ;  /* 0x0000003cc7007810 */ /* 0x000fe20007ffe0ff */
[----:B---3--:R-:W-:Y:S01]  /*dc10*/  IMAD.WIDE R2, R19, 0x4, R116 ;  /* 0x0000000413027825 */ /* 0x008fe200078e0274 */
[----:B------:R2:W-:Y:S01]  /*dc20*/  @P5 STG.E [R12.64], R94 ;  /* 0x0000005e0c005986 */ /* 0x0005e2000c101904 */
[----:B------:R-:W-:Y:S02]  /*dc30*/  ISETP.LT.AND P5, PT, R200, c[0x0][0x178], !P2 ;  /* 0x00005e00c8007a0c */ /* 0x000fe400057a1270 */
[----:B-1----:R-:W-:Y:S01]  /*dc40*/  IMAD.WIDE R4, R15, 0x4, R118 ;  /* 0x000000040f047825 */ /* 0x002fe200078e0276 */
[----:B------:R-:W-:Y:S01]  /*dc50*/  ISETP.GE.AND P0, PT, R0, c[0x0][0x17c], PT ;  /* 0x00005f0000007a0c */ /* 0x000fe20003f06270 */
[----:B------:R1:W-:Y:S01]  /*dc60*/  @P3 STG.E [R2.64], R214 ;  /* 0x000000d602003986 */ /* 0x0003e2000c101904 */
[----:B------:R-:W-:Y:S01]  /*dc70*/  ISETP.LT.AND P2, PT, R201, c[0x0][0x178], !P2 ;  /* 0x00005e00c9007a0c */ /* 0x000fe20005741270 */
[C---:B----4-:R-:W-:Y:S01]  /*dc80*/  IMAD.WIDE R8, R15.reuse, 0x4, R116 ;  /* 0x000000040f087825 */ /* 0x050fe200078e0274 */
[----:B------:R-:W-:Y:S01]  /*dc90*/  IADD3 R15, R15, c[0x0][0x198], RZ ;  /* 0x000066000f0f7a10 */ /* 0x000fe20007ffe0ff */
[----:B------:R3:W-:Y:S01]  /*dca0*/  @P4 STG.E [R4.64], R95 ;  /* 0x0000005f04004986 */ /* 0x0007e2000c101904 */
[----:B------:R-:W-:-:S02]  /*dcb0*/  ISETP.LT.AND P4, PT, R200, c[0x0][0x178], !P1 ;  /* 0x00005e00c8007a0c */ /* 0x000fc40004f81270 */
[----:B------:R-:W-:Y:S01]  /*dcc0*/  ISETP.LT.AND P1, PT, R201, c[0x0][0x178], !P1 ;  /* 0x00005e00c9007a0c */ /* 0x000fe20004f21270 */
[----:B------:R4:W-:Y:S01]  /*dcd0*/  @P6 STG.E [R8.64], R215 ;  /* 0x000000d708006986 */ /* 0x0009e2000c101904 */
[C---:B------:R-:W-:Y:S01]  /*dce0*/  IADD3 R17, R15.reuse, c[0x0][0x198], RZ ;  /* 0x000066000f117a10 */ /* 0x040fe20007ffe0ff */
[----:B--2---:R-:W-:Y:S01]  /*dcf0*/  IMAD.WIDE R12, R15, 0x4, R118 ;  /* 0x000000040f0c7825 */ /* 0x004fe200078e0276 */
[----:B------:R-:W-:Y:S02]  /*dd00*/  ISETP.LT.AND P6, PT, R200, c[0x0][0x178], !P0 ;  /* 0x00005e00c8007a0c */ /* 0x000fe400047c1270 */
[----:B------:R-:W-:Y:S01]  /*dd10*/  IADD3 R0, R199, 0x3d, RZ ;  /* 0x0000003dc7007810 */ /* 0x000fe20007ffe0ff */
[----:B-1----:R-:W-:Y:S01]  /*dd20*/  IMAD.WIDE R2, R15, 0x4, R116 ;  /* 0x000000040f027825 */ /* 0x002fe200078e0274 */
[C---:B------:R-:W-:Y:S01]  /*dd30*/  IADD3 R19, R17.reuse, c[0x0][0x198], RZ ;  /* 0x0000660011137a10 */ /* 0x040fe20007ffe0ff */
[----:B------:R1:W-:Y:S01]  /*dd40*/  @P5 STG.E [R12.64], R90 ;  /* 0x0000005a0c005986 */ /* 0x0003e2000c101904 */
[----:B------:R-:W-:Y:S01]  /*dd50*/  ISETP.GE.AND P3, PT, R0, c[0x0][0x17c], PT ;  /* 0x00005f0000007a0c */ /* 0x000fe20003f66270 */
[----:B---3--:R-:W-:Y:S01]  /*dd60*/  IMAD.WIDE R4, R17, 0x4, R118 ;  /* 0x0000000411047825 */ /* 0x008fe200078e0276 */
[C---:B------:R-:W-:Y:S01]  /*dd70*/  IADD3 R0, R199.reuse, 0x3e, RZ ;  /* 0x0000003ec7007810 */ /* 0x040fe20007ffe0ff */
[----:B------:R2:W-:Y:S01]  /*dd80*/  @P2 STG.E [R2.64], R6 ;  /* 0x0000000602002986 */ /* 0x0005e2000c101904 */
[----:B------:R-:W-:Y:S01]  /*dd90*/  IADD3 R199, R199, 0x3f, RZ ;  /* 0x0000003fc7c77810 */ /* 0x000fe20007ffe0ff */
[----:B----4-:R-:W-:Y:S01]  /*dda0*/  IMAD.WIDE R8, R17, 0x4, R116 ;  /* 0x0000000411087825 */ /* 0x010fe200078e0274 */
[----:B------:R-:W-:Y:S01]  /*ddb0*/  ISETP.GE.AND P5, PT, R0, c[0x0][0x17c], PT ;  /* 0x00005f0000007a0c */ /* 0x000fe20003fa6270 */
[----:B------:R3:W-:Y:S01]  /*ddc0*/  @P4 STG.E [R4.64], R91 ;  /* 0x0000005b04004986 */ /* 0x0007e2000c101904 */
[----:B------:R-:W-:Y:S01]  /*ddd0*/  ISETP.LT.AND P0, PT, R201, c[0x0][0x178], !P0 ;  /* 0x00005e00c9007a0c */ /* 0x000fe20004701270 */
[----:B------:R-:W-:Y:S01]  /*dde0*/  IMAD.WIDE R14, R19, 0x4, R118 ;  /* 0x00000004130e7825 */ /* 0x000fe200078e0276 */
[----:B------:R-:W-:Y:S01]  /*ddf0*/  ISETP.GE.AND P2, PT, R199, c[0x0][0x17c], PT ;  /* 0x00005f00c7007a0c */ /* 0x000fe20003f46270 */
[----:B------:R4:W-:Y:S01]  /*de00*/  @P1 STG.E [R8.64], R7 ;  /* 0x0000000708001986 */ /* 0x0009e2000c101904 */
[----:B-1----:R-:W-:-:S02]  /*de10*/  IADD3 R13, R19, c[0x0][0x198], RZ ;  /* 0x00006600130d7a10 */ /* 0x002fc40007ffe0ff */
[C---:B------:R-:W-:Y:S01]  /*de20*/  ISETP.LT.AND P4, PT, R200.reuse, c[0x0][0x178], !P5 ;  /* 0x00005e00c8007a0c */ /* 0x040fe20006f81270 */
[----:B------:R1:W-:Y:S01]  /*de30*/  @P6 STG.E [R14.64], R102 ;  /* 0x000000660e006986 */ /* 0x0003e2000c101904 */
[C---:B------:R-:W-:Y:S01]  /*de40*/  ISETP.LT.AND P6, PT, R200.reuse, c[0x0][0x178], !P3 ;  /* 0x00005e00c8007a0c */ /* 0x040fe20005fc1270 */
[----:B--2---:R-:W-:Y:S01]  /*de50*/  IMAD.WIDE R2, R19, 0x4, R116 ;  /* 0x0000000413027825 */ /* 0x004fe200078e0274 */
[----:B------:R-:W-:Y:S02]  /*de60*/  ISETP.LT.AND P3, PT, R201, c[0x0][0x178], !P3 ;  /* 0x00005e00c9007a0c */ /* 0x000fe40005f61270 */
[C---:B------:R-:W-:Y:S01]  /*de70*/  IADD3 R17, R13.reuse, c[0x0][0x198], RZ ;  /* 0x000066000d117a10 */ /* 0x040fe20007ffe0ff */
[----:B---3--:R-:W-:Y:S01]  /*de80*/  IMAD.WIDE R4, R13, 0x4, R118 ;  /* 0x000000040d047825 */ /* 0x008fe200078e0276 */
[----:B------:R-:W-:Y:S01]  /*de90*/  ISETP.LT.AND P5, PT, R201, c[0x0][0x178], !P5 ;  /* 0x00005e00c9007a0c */ /* 0x000fe20006fa1270 */
[----:B------:R2:W-:Y:S01]  /*dea0*/  @P0 STG.E [R2.64], R10 ;  /* 0x0000000a02000986 */ /* 0x0005e2000c101904 */
[----:B------:R-:W-:Y:S01]  /*deb0*/  ISETP.LT.AND P1, PT, R200, c[0x0][0x178], !P2 ;  /* 0x00005e00c8007a0c */ /* 0x000fe20005721270 */
[----:B----4-:R-:W-:Y:S01]  /*dec0*/  IMAD.WIDE R6, R13, 0x4, R116 ;  /* 0x000000040d067825 */ /* 0x010fe200078e0274 */
[----:B------:R-:W-:-:S02]  /*ded0*/  ISETP.LT.AND P2, PT, R201, c[0x0][0x178], !P2 ;  /* 0x00005e00c9007a0c */ /* 0x000fc40005741270 */
[C---:B-1----:R-:W-:Y:S01]  /*dee0*/  IADD3 R15, R17.reuse, c[0x0][0x198], RZ ;  /* 0x00006600110f7a10 */ /* 0x042fe20007ffe0ff */
[C---:B------:R-:W-:Y:S01]  /*def0*/  IMAD.WIDE R8, R17.reuse, 0x4, R118 ;  /* 0x0000000411087825 */ /* 0x040fe200078e0276 */
[----:B------:R2:W-:Y:S03]  /*df00*/  @P6 STG.E [R4.64], R103 ;  /* 0x0000006704006986 */ /* 0x0005e6000c101904 */
[----:B------:R-:W-:Y:S01]  /*df10*/  IMAD.WIDE R12, R17, 0x4, R116 ;  /* 0x00000004110c7825 */ /* 0x000fe200078e0274 */
[----:B------:R2:W-:Y:S03]  /*df20*/  @P3 STG.E [R6.64], R11 ;  /* 0x0000000b06003986 */ /* 0x0005e6000c101904 */
[C---:B------:R-:W-:Y:S01]  /*df30*/  IMAD.WIDE R118, R15.reuse, 0x4, R118 ;  /* 0x000000040f767825 */ /* 0x040fe200078e0276 */
[----:B------:R2:W-:Y:S03]  /*df40*/  @P4 STG.E [R8.64], R98 ;  /* 0x0000006208004986 */ /* 0x0005e6000c101904 */
[----:B------:R-:W-:Y:S01]  /*df50*/  IMAD.WIDE R116, R15, 0x4, R116 ;  /* 0x000000040f747825 */ /* 0x000fe200078e0274 */
[----:B------:R2:W-:Y:S04]  /*df60*/  @P5 STG.E [R12.64], R26 ;  /* 0x0000001a0c005986 */ /* 0x0005e8000c101904 */
[----:B------:R2:W-:Y:S01]  /*df70*/  @P1 STG.E [R118.64], R99 ;  /* 0x0000006376001986 */ /* 0x0005e2000c101904 */
[----:B------:R-:W-:Y:S05]  /*df80*/  @!P2 EXIT ;  /* 0x000000000000a94d */ /* 0x000fea0003800000 */
[----:B------:R-:W-:Y:S01]  /*df90*/  STG.E [R116.64], R27 ;  /* 0x0000001b74007986 */ /* 0x000fe2000c101904 */
[----:B------:R-:W-:Y:S05]  /*dfa0*/  EXIT ;  /* 0x000000000000794d */ /* 0x000fea0003800000 */
.L_x_2:
[----:B------:R-:W-:-:S00]  /*dfb0*/  BRA `(.L_x_2) ;  /* 0xfffffff000007947 */ /* 0x000fc0000383ffff */
[----:B------:R-:W-:-:S00]  /*dfc0*/  NOP ;  /* 0x0000000000007918 */ /* 0x000fc00000000000 */
        /* <DEDUP_REMOVED lines=11> */
.L_x_3:


//--------------------- .nv.shared.matmul_kernel  --------------------------
	.section	.nv.shared.matmul_kernel,"aw",@nobits
	.sectionflags	@""
	.align	16
